//
// Generated by NVIDIA NVVM Compiler
//
// Compiler Build ID: CL-36424714
// Cuda compilation tools, release 13.0, V13.0.88
// Based on NVVM 20.0.0
//

.version 9.0
.target sm_100
.address_size 64

	// .globl	_Z18MoveParticles_CUDAiP12ParticleType
.func  (.param .b64 func_retval0) __internal_accurate_pow
(
	.param .b64 __internal_accurate_pow_param_0
)
;

.visible .entry _Z18MoveParticles_CUDAiP12ParticleType(
	.param .u32 _Z18MoveParticles_CUDAiP12ParticleType_param_0,
	.param .u64 .ptr .align 1 _Z18MoveParticles_CUDAiP12ParticleType_param_1
)
{
	.reg .pred 	%p<88>;
	.reg .b32 	%r<117>;
	.reg .b32 	%f<207>;
	.reg .b64 	%rd<30>;
	.reg .b64 	%fd<102>;

	ld.param.u32 	%r31, [_Z18MoveParticles_CUDAiP12ParticleType_param_0];
	ld.param.u64 	%rd10, [_Z18MoveParticles_CUDAiP12ParticleType_param_1];
	cvta.to.global.u64 	%rd1, %rd10;
	mov.u32 	%r32, %tid.x;
	mov.u32 	%r33, %ctaid.x;
	mov.u32 	%r34, %ntid.x;
	mad.lo.s32 	%r1, %r33, %r34, %r32;
	setp.ge.s32 	%p3, %r1, %r31;
	@%p3 bra 	$L__BB0_75;
	setp.lt.s32 	%p4, %r1, 1;
	mov.f32 	%f186, 0f00000000;
	mov.b32 	%r114, 0;
	mov.f32 	%f187, %f186;
	mov.f32 	%f188, %f186;
	@%p4 bra 	$L__BB0_32;
	mul.wide.u32 	%rd12, %r1, 24;
	add.s64 	%rd13, %rd1, %rd12;
	ld.global.f32 	%f1, [%rd13];
	ld.global.f32 	%f2, [%rd13+4];
	ld.global.f32 	%f3, [%rd13+8];
	mov.f64 	%fd50, 0d3FF8000000000000;
	{
	.reg .b32 %temp; 
	mov.b64 	{%temp, %r2}, %fd50;
	}
	and.b32  	%r3, %r2, 2146435072;
	setp.eq.s32 	%p5, %r3, 1073741824;
	setp.lt.s32 	%p6, %r2, 0;
	selp.b32 	%r4, 0, 2146435072, %p6;
	and.b32  	%r36, %r2, 2147483647;
	setp.ne.s32 	%p7, %r36, 1071644672;
	and.pred  	%p1, %p5, %p7;
	or.b32  	%r5, %r4, -2147483648;
	min.s32 	%r37, %r1, %r31;
	max.s32 	%r114, %r37, 1;
	setp.lt.s32 	%p8, %r37, 2;
	mov.f32 	%f188, 0f00000000;
	mov.b64 	%rd28, 0;
	mov.f32 	%f187, %f188;
	mov.f32 	%f186, %f188;
	@%p8 bra 	$L__BB0_22;
	and.b32  	%r38, %r114, 2147483646;
	neg.s32 	%r112, %r38;
	add.s64 	%rd27, %rd1, 32;
	mov.f32 	%f188, 0f00000000;
$L__BB0_4:
	ld.global.f32 	%f90, [%rd27+-32];
	sub.f32 	%f7, %f90, %f1;
	ld.global.f32 	%f91, [%rd27+-28];
	sub.f32 	%f8, %f91, %f2;
	ld.global.f32 	%f92, [%rd27+-24];
	sub.f32 	%f9, %f92, %f3;
	mul.f32 	%f93, %f8, %f8;
	fma.rn.f32 	%f94, %f7, %f7, %f93;
	fma.rn.f32 	%f95, %f9, %f9, %f94;
	add.f32 	%f10, %f95, 0f1E3CE508;
	cvt.f64.f32 	%fd1, %f10;
	{
	.reg .b32 %temp; 
	mov.b64 	{%temp, %r9}, %fd1;
	}
	setp.neu.f32 	%p9, %f10, 0f00000000;
	@%p9 bra 	$L__BB0_6;
	setp.lt.s32 	%p11, %r2, 0;
	setp.eq.s32 	%p12, %r3, 1073741824;
	selp.b32 	%r39, %r9, 0, %p12;
	or.b32  	%r40, %r39, 2146435072;
	selp.b32 	%r41, %r40, %r39, %p11;
	mov.b32 	%r42, 0;
	mov.b64 	%fd89, {%r42, %r41};
	bra.uni 	$L__BB0_7;
$L__BB0_6:
	abs.f64 	%fd51, %fd1;
	{ // callseq 0, 0
	.param .b64 param0;
	st.param.f64 	[param0], %fd51;
	.param .b64 retval0;
	call.uni (retval0), 
	__internal_accurate_pow, 
	(
	param0
	);
	ld.param.f64 	%fd52, [retval0];
	} // callseq 0
	setp.lt.s32 	%p10, %r9, 0;
	selp.f64 	%fd89, 0dFFF8000000000000, %fd52, %p10;
$L__BB0_7:
	add.f64 	%fd54, %fd1, 0d3FF8000000000000;
	{
	.reg .b32 %temp; 
	mov.b64 	{%temp, %r43}, %fd54;
	}
	and.b32  	%r44, %r43, 2146435072;
	setp.ne.s32 	%p13, %r44, 2146435072;
	@%p13 bra 	$L__BB0_12;
	setp.num.f32 	%p14, %f10, %f10;
	@%p14 bra 	$L__BB0_10;
	mov.f64 	%fd55, 0d3FF8000000000000;
	add.rn.f64 	%fd89, %fd1, %fd55;
	bra.uni 	$L__BB0_12;
$L__BB0_10:
	setp.neu.f32 	%p15, %f10, 0f7F800000;
	@%p15 bra 	$L__BB0_12;
	setp.lt.s32 	%p16, %r9, 0;
	selp.b32 	%r45, %r5, %r4, %p1;
	selp.b32 	%r46, %r45, %r4, %p16;
	mov.b32 	%r47, 0;
	mov.b64 	%fd89, {%r47, %r46};
$L__BB0_12:
	setp.eq.f32 	%p17, %f10, 0f3F800000;
	cvt.rn.f32.f64 	%f96, %fd89;
	selp.f32 	%f97, 0f3F800000, %f96, %p17;
	div.rn.f32 	%f98, %f7, %f97;
	add.f32 	%f11, %f186, %f98;
	div.rn.f32 	%f99, %f8, %f97;
	add.f32 	%f12, %f187, %f99;
	div.rn.f32 	%f100, %f9, %f97;
	add.f32 	%f13, %f188, %f100;
	ld.global.f32 	%f101, [%rd27+-8];
	sub.f32 	%f14, %f101, %f1;
	ld.global.f32 	%f102, [%rd27+-4];
	sub.f32 	%f15, %f102, %f2;
	ld.global.f32 	%f103, [%rd27];
	sub.f32 	%f16, %f103, %f3;
	mul.f32 	%f104, %f15, %f15;
	fma.rn.f32 	%f105, %f14, %f14, %f104;
	fma.rn.f32 	%f106, %f16, %f16, %f105;
	add.f32 	%f17, %f106, 0f1E3CE508;
	cvt.f64.f32 	%fd8, %f17;
	{
	.reg .b32 %temp; 
	mov.b64 	{%temp, %r10}, %fd8;
	}
	setp.eq.f32 	%p18, %f17, 0f00000000;
	@%p18 bra 	$L__BB0_14;
	abs.f64 	%fd56, %fd8;
	{ // callseq 1, 0
	.param .b64 param0;
	st.param.f64 	[param0], %fd56;
	.param .b64 retval0;
	call.uni (retval0), 
	__internal_accurate_pow, 
	(
	param0
	);
	ld.param.f64 	%fd57, [retval0];
	} // callseq 1
	setp.lt.s32 	%p19, %r10, 0;
	selp.f64 	%fd91, 0dFFF8000000000000, %fd57, %p19;
	bra.uni 	$L__BB0_15;
$L__BB0_14:
	setp.lt.s32 	%p20, %r2, 0;
	setp.eq.s32 	%p21, %r3, 1073741824;
	selp.b32 	%r48, %r10, 0, %p21;
	or.b32  	%r49, %r48, 2146435072;
	selp.b32 	%r50, %r49, %r48, %p20;
	mov.b32 	%r51, 0;
	mov.b64 	%fd91, {%r51, %r50};
$L__BB0_15:
	add.f64 	%fd59, %fd8, 0d3FF8000000000000;
	{
	.reg .b32 %temp; 
	mov.b64 	{%temp, %r52}, %fd59;
	}
	and.b32  	%r53, %r52, 2146435072;
	setp.ne.s32 	%p22, %r53, 2146435072;
	@%p22 bra 	$L__BB0_20;
	setp.nan.f32 	%p23, %f17, %f17;
	@%p23 bra 	$L__BB0_19;
	setp.neu.f32 	%p24, %f17, 0f7F800000;
	@%p24 bra 	$L__BB0_20;
	setp.lt.s32 	%p25, %r10, 0;
	selp.b32 	%r54, %r5, %r4, %p1;
	selp.b32 	%r55, %r54, %r4, %p25;
	mov.b32 	%r56, 0;
	mov.b64 	%fd91, {%r56, %r55};
	bra.uni 	$L__BB0_20;
$L__BB0_19:
	mov.f64 	%fd60, 0d3FF8000000000000;
	add.rn.f64 	%fd91, %fd8, %fd60;
$L__BB0_20:
	setp.eq.f32 	%p26, %f17, 0f3F800000;
	cvt.rn.f32.f64 	%f107, %fd91;
	selp.f32 	%f108, 0f3F800000, %f107, %p26;
	div.rn.f32 	%f109, %f14, %f108;
	add.f32 	%f186, %f11, %f109;
	div.rn.f32 	%f110, %f15, %f108;
	add.f32 	%f187, %f12, %f110;
	div.rn.f32 	%f111, %f16, %f108;
	add.f32 	%f188, %f13, %f111;
	add.s32 	%r112, %r112, 2;
	add.s64 	%rd27, %rd27, 48;
	setp.ne.s32 	%p27, %r112, 0;
	@%p27 bra 	$L__BB0_4;
	cvt.u64.u32 	%rd28, %r38;
$L__BB0_22:
	and.b32  	%r58, %r114, 1;
	setp.eq.b32 	%p28, %r58, 1;
	not.pred 	%p29, %p28;
	@%p29 bra 	$L__BB0_32;
	mad.lo.s64 	%rd14, %rd28, 24, %rd1;
	ld.global.f32 	%f112, [%rd14];
	sub.f32 	%f27, %f112, %f1;
	ld.global.f32 	%f113, [%rd14+4];
	sub.f32 	%f28, %f113, %f2;
	ld.global.f32 	%f114, [%rd14+8];
	sub.f32 	%f29, %f114, %f3;
	mul.f32 	%f115, %f28, %f28;
	fma.rn.f32 	%f116, %f27, %f27, %f115;
	fma.rn.f32 	%f117, %f29, %f29, %f116;
	add.f32 	%f30, %f117, 0f1E3CE508;
	cvt.f64.f32 	%fd15, %f30;
	{
	.reg .b32 %temp; 
	mov.b64 	{%temp, %r12}, %fd15;
	}
	setp.eq.f32 	%p30, %f30, 0f00000000;
	@%p30 bra 	$L__BB0_25;
	abs.f64 	%fd61, %fd15;
	{ // callseq 2, 0
	.param .b64 param0;
	st.param.f64 	[param0], %fd61;
	.param .b64 retval0;
	call.uni (retval0), 
	__internal_accurate_pow, 
	(
	param0
	);
	ld.param.f64 	%fd62, [retval0];
	} // callseq 2
	setp.lt.s32 	%p31, %r12, 0;
	selp.f64 	%fd93, 0dFFF8000000000000, %fd62, %p31;
	bra.uni 	$L__BB0_26;
$L__BB0_25:
	setp.lt.s32 	%p32, %r2, 0;
	setp.eq.s32 	%p33, %r3, 1073741824;
	selp.b32 	%r59, %r12, 0, %p33;
	or.b32  	%r60, %r59, 2146435072;
	selp.b32 	%r61, %r60, %r59, %p32;
	mov.b32 	%r62, 0;
	mov.b64 	%fd93, {%r62, %r61};
$L__BB0_26:
	add.f64 	%fd64, %fd15, 0d3FF8000000000000;
	{
	.reg .b32 %temp; 
	mov.b64 	{%temp, %r63}, %fd64;
	}
	and.b32  	%r64, %r63, 2146435072;
	setp.ne.s32 	%p34, %r64, 2146435072;
	@%p34 bra 	$L__BB0_31;
	setp.nan.f32 	%p35, %f30, %f30;
	@%p35 bra 	$L__BB0_30;
	setp.neu.f32 	%p36, %f30, 0f7F800000;
	@%p36 bra 	$L__BB0_31;
	setp.lt.s32 	%p37, %r12, 0;
	selp.b32 	%r65, %r5, %r4, %p1;
	selp.b32 	%r66, %r65, %r4, %p37;
	mov.b32 	%r67, 0;
	mov.b64 	%fd93, {%r67, %r66};
	bra.uni 	$L__BB0_31;
$L__BB0_30:
	mov.f64 	%fd65, 0d3FF8000000000000;
	add.rn.f64 	%fd93, %fd15, %fd65;
$L__BB0_31:
	setp.eq.f32 	%p38, %f30, 0f3F800000;
	cvt.rn.f32.f64 	%f118, %fd93;
	selp.f32 	%f119, 0f3F800000, %f118, %p38;
	div.rn.f32 	%f120, %f27, %f119;
	add.f32 	%f186, %f186, %f120;
	div.rn.f32 	%f121, %f28, %f119;
	add.f32 	%f187, %f187, %f121;
	div.rn.f32 	%f122, %f29, %f119;
	add.f32 	%f188, %f188, %f122;
$L__BB0_32:
	setp.ge.s32 	%p39, %r114, %r31;
	@%p39 bra 	$L__BB0_44;
	setp.eq.s32 	%p40, %r1, %r114;
	@%p40 bra 	$L__BB0_43;
	mul.wide.u32 	%rd15, %r114, 24;
	add.s64 	%rd16, %rd1, %rd15;
	ld.global.f32 	%f123, [%rd16];
	mul.wide.s32 	%rd17, %r1, 24;
	add.s64 	%rd18, %rd1, %rd17;
	ld.global.f32 	%f124, [%rd18];
	sub.f32 	%f37, %f123, %f124;
	ld.global.f32 	%f125, [%rd16+4];
	ld.global.f32 	%f126, [%rd18+4];
	sub.f32 	%f38, %f125, %f126;
	ld.global.f32 	%f127, [%rd16+8];
	ld.global.f32 	%f128, [%rd18+8];
	sub.f32 	%f39, %f127, %f128;
	mul.f32 	%f129, %f38, %f38;
	fma.rn.f32 	%f130, %f37, %f37, %f129;
	fma.rn.f32 	%f131, %f39, %f39, %f130;
	add.f32 	%f40, %f131, 0f1E3CE508;
	cvt.f64.f32 	%fd22, %f40;
	{
	.reg .b32 %temp; 
	mov.b64 	{%temp, %r14}, %fd22;
	}
	mov.f64 	%fd66, 0d3FF8000000000000;
	{
	.reg .b32 %temp; 
	mov.b64 	{%temp, %r15}, %fd66;
	}
	and.b32  	%r16, %r15, 2146435072;
	setp.eq.f32 	%p41, %f40, 0f00000000;
	@%p41 bra 	$L__BB0_36;
	abs.f64 	%fd67, %fd22;
	{ // callseq 3, 0
	.param .b64 param0;
	st.param.f64 	[param0], %fd67;
	.param .b64 retval0;
	call.uni (retval0), 
	__internal_accurate_pow, 
	(
	param0
	);
	ld.param.f64 	%fd68, [retval0];
	} // callseq 3
	setp.lt.s32 	%p42, %r14, 0;
	selp.f64 	%fd95, 0dFFF8000000000000, %fd68, %p42;
	bra.uni 	$L__BB0_37;
$L__BB0_36:
	setp.eq.s32 	%p43, %r16, 1073741824;
	selp.b32 	%r68, %r14, 0, %p43;
	setp.lt.s32 	%p44, %r15, 0;
	or.b32  	%r69, %r68, 2146435072;
	selp.b32 	%r70, %r69, %r68, %p44;
	mov.b32 	%r71, 0;
	mov.b64 	%fd95, {%r71, %r70};
$L__BB0_37:
	add.f64 	%fd70, %fd22, 0d3FF8000000000000;
	{
	.reg .b32 %temp; 
	mov.b64 	{%temp, %r72}, %fd70;
	}
	and.b32  	%r73, %r72, 2146435072;
	setp.ne.s32 	%p45, %r73, 2146435072;
	@%p45 bra 	$L__BB0_42;
	setp.nan.f32 	%p46, %f40, %f40;
	@%p46 bra 	$L__BB0_41;
	setp.neu.f32 	%p47, %f40, 0f7F800000;
	@%p47 bra 	$L__BB0_42;
	setp.eq.s32 	%p48, %r16, 1073741824;
	setp.lt.s32 	%p49, %r15, 0;
	selp.b32 	%r75, 0, 2146435072, %p49;
	setp.lt.s32 	%p50, %r14, 0;
	and.b32  	%r76, %r15, 2147483647;
	setp.ne.s32 	%p51, %r76, 1071644672;
	or.b32  	%r77, %r75, -2147483648;
	selp.b32 	%r78, %r77, %r75, %p51;
	selp.b32 	%r79, %r78, %r75, %p48;
	selp.b32 	%r80, %r79, %r75, %p50;
	mov.b32 	%r81, 0;
	mov.b64 	%fd95, {%r81, %r80};
	bra.uni 	$L__BB0_42;
$L__BB0_41:
	mov.f64 	%fd71, 0d3FF8000000000000;
	add.rn.f64 	%fd95, %fd22, %fd71;
$L__BB0_42:
	setp.eq.f32 	%p52, %f40, 0f3F800000;
	cvt.rn.f32.f64 	%f132, %fd95;
	selp.f32 	%f133, 0f3F800000, %f132, %p52;
	div.rn.f32 	%f134, %f37, %f133;
	add.f32 	%f186, %f186, %f134;
	div.rn.f32 	%f135, %f38, %f133;
	add.f32 	%f187, %f187, %f135;
	div.rn.f32 	%f136, %f39, %f133;
	add.f32 	%f188, %f188, %f136;
$L__BB0_43:
	add.s32 	%r114, %r114, 1;
$L__BB0_44:
	setp.le.s32 	%p53, %r31, %r114;
	@%p53 bra 	$L__BB0_74;
	mul.wide.s32 	%rd19, %r1, 24;
	add.s64 	%rd20, %rd1, %rd19;
	ld.global.f32 	%f50, [%rd20];
	ld.global.f32 	%f51, [%rd20+4];
	ld.global.f32 	%f52, [%rd20+8];
	mov.f64 	%fd72, 0d3FF8000000000000;
	{
	.reg .b32 %temp; 
	mov.b64 	{%temp, %r19}, %fd72;
	}
	and.b32  	%r20, %r19, 2146435072;
	setp.eq.s32 	%p54, %r20, 1073741824;
	setp.lt.s32 	%p55, %r19, 0;
	selp.b32 	%r21, 0, 2146435072, %p55;
	and.b32  	%r82, %r19, 2147483647;
	setp.ne.s32 	%p56, %r82, 1071644672;
	and.pred  	%p2, %p54, %p56;
	or.b32  	%r22, %r21, -2147483648;
	sub.s32 	%r83, %r31, %r114;
	add.s32 	%r23, %r114, 1;
	and.b32  	%r84, %r83, 1;
	setp.eq.b32 	%p57, %r84, 1;
	not.pred 	%p58, %p57;
	@%p58 bra 	$L__BB0_55;
	mul.wide.u32 	%rd21, %r114, 24;
	add.s64 	%rd22, %rd1, %rd21;
	ld.global.f32 	%f138, [%rd22];
	sub.f32 	%f53, %f138, %f50;
	ld.global.f32 	%f139, [%rd22+4];
	sub.f32 	%f54, %f139, %f51;
	ld.global.f32 	%f140, [%rd22+8];
	sub.f32 	%f55, %f140, %f52;
	mul.f32 	%f141, %f54, %f54;
	fma.rn.f32 	%f142, %f53, %f53, %f141;
	fma.rn.f32 	%f143, %f55, %f55, %f142;
	add.f32 	%f56, %f143, 0f1E3CE508;
	cvt.f64.f32 	%fd29, %f56;
	{
	.reg .b32 %temp; 
	mov.b64 	{%temp, %r24}, %fd29;
	}
	setp.eq.f32 	%p59, %f56, 0f00000000;
	@%p59 bra 	$L__BB0_48;
	abs.f64 	%fd73, %fd29;
	{ // callseq 4, 0
	.param .b64 param0;
	st.param.f64 	[param0], %fd73;
	.param .b64 retval0;
	call.uni (retval0), 
	__internal_accurate_pow, 
	(
	param0
	);
	ld.param.f64 	%fd74, [retval0];
	} // callseq 4
	setp.lt.s32 	%p60, %r24, 0;
	selp.f64 	%fd97, 0dFFF8000000000000, %fd74, %p60;
	bra.uni 	$L__BB0_49;
$L__BB0_48:
	setp.lt.s32 	%p61, %r19, 0;
	setp.eq.s32 	%p62, %r20, 1073741824;
	selp.b32 	%r85, %r24, 0, %p62;
	or.b32  	%r86, %r85, 2146435072;
	selp.b32 	%r87, %r86, %r85, %p61;
	mov.b32 	%r88, 0;
	mov.b64 	%fd97, {%r88, %r87};
$L__BB0_49:
	add.f64 	%fd76, %fd29, 0d3FF8000000000000;
	{
	.reg .b32 %temp; 
	mov.b64 	{%temp, %r89}, %fd76;
	}
	and.b32  	%r90, %r89, 2146435072;
	setp.ne.s32 	%p63, %r90, 2146435072;
	@%p63 bra 	$L__BB0_54;
	setp.nan.f32 	%p64, %f56, %f56;
	@%p64 bra 	$L__BB0_53;
	setp.neu.f32 	%p65, %f56, 0f7F800000;
	@%p65 bra 	$L__BB0_54;
	setp.lt.s32 	%p66, %r24, 0;
	selp.b32 	%r91, %r22, %r21, %p2;
	selp.b32 	%r92, %r91, %r21, %p66;
	mov.b32 	%r93, 0;
	mov.b64 	%fd97, {%r93, %r92};
	bra.uni 	$L__BB0_54;
$L__BB0_53:
	mov.f64 	%fd77, 0d3FF8000000000000;
	add.rn.f64 	%fd97, %fd29, %fd77;
$L__BB0_54:
	setp.eq.f32 	%p67, %f56, 0f3F800000;
	cvt.rn.f32.f64 	%f144, %fd97;
	selp.f32 	%f145, 0f3F800000, %f144, %p67;
	div.rn.f32 	%f146, %f53, %f145;
	add.f32 	%f186, %f186, %f146;
	div.rn.f32 	%f147, %f54, %f145;
	add.f32 	%f187, %f187, %f147;
	div.rn.f32 	%f148, %f55, %f145;
	add.f32 	%f188, %f188, %f148;
	mov.u32 	%r114, %r23;
$L__BB0_55:
	setp.eq.s32 	%p68, %r31, %r23;
	@%p68 bra 	$L__BB0_74;
	sub.s32 	%r116, %r114, %r31;
	mul.wide.u32 	%rd23, %r114, 24;
	add.s64 	%rd24, %rd23, %rd1;
	add.s64 	%rd29, %rd24, 32;
$L__BB0_57:
	ld.global.f32 	%f149, [%rd29+-32];
	sub.f32 	%f69, %f149, %f50;
	ld.global.f32 	%f150, [%rd29+-28];
	sub.f32 	%f70, %f150, %f51;
	ld.global.f32 	%f151, [%rd29+-24];
	sub.f32 	%f71, %f151, %f52;
	mul.f32 	%f152, %f70, %f70;
	fma.rn.f32 	%f153, %f69, %f69, %f152;
	fma.rn.f32 	%f154, %f71, %f71, %f153;
	add.f32 	%f72, %f154, 0f1E3CE508;
	cvt.f64.f32 	%fd36, %f72;
	{
	.reg .b32 %temp; 
	mov.b64 	{%temp, %r28}, %fd36;
	}
	setp.eq.f32 	%p69, %f72, 0f00000000;
	@%p69 bra 	$L__BB0_59;
	abs.f64 	%fd78, %fd36;
	{ // callseq 5, 0
	.param .b64 param0;
	st.param.f64 	[param0], %fd78;
	.param .b64 retval0;
	call.uni (retval0), 
	__internal_accurate_pow, 
	(
	param0
	);
	ld.param.f64 	%fd79, [retval0];
	} // callseq 5
	setp.lt.s32 	%p70, %r28, 0;
	selp.f64 	%fd99, 0dFFF8000000000000, %fd79, %p70;
	bra.uni 	$L__BB0_60;
$L__BB0_59:
	setp.lt.s32 	%p71, %r19, 0;
	setp.eq.s32 	%p72, %r20, 1073741824;
	selp.b32 	%r94, %r28, 0, %p72;
	or.b32  	%r95, %r94, 2146435072;
	selp.b32 	%r96, %r95, %r94, %p71;
	mov.b32 	%r97, 0;
	mov.b64 	%fd99, {%r97, %r96};
$L__BB0_60:
	add.f64 	%fd81, %fd36, 0d3FF8000000000000;
	{
	.reg .b32 %temp; 
	mov.b64 	{%temp, %r98}, %fd81;
	}
	and.b32  	%r99, %r98, 2146435072;
	setp.ne.s32 	%p73, %r99, 2146435072;
	@%p73 bra 	$L__BB0_65;
	setp.nan.f32 	%p74, %f72, %f72;
	@%p74 bra 	$L__BB0_64;
	setp.neu.f32 	%p75, %f72, 0f7F800000;
	@%p75 bra 	$L__BB0_65;
	setp.lt.s32 	%p76, %r28, 0;
	selp.b32 	%r100, %r22, %r21, %p2;
	selp.b32 	%r101, %r100, %r21, %p76;
	mov.b32 	%r102, 0;
	mov.b64 	%fd99, {%r102, %r101};
	bra.uni 	$L__BB0_65;
$L__BB0_64:
	mov.f64 	%fd82, 0d3FF8000000000000;
	add.rn.f64 	%fd99, %fd36, %fd82;
$L__BB0_65:
	setp.eq.f32 	%p77, %f72, 0f3F800000;
	cvt.rn.f32.f64 	%f155, %fd99;
	selp.f32 	%f156, 0f3F800000, %f155, %p77;
	div.rn.f32 	%f157, %f69, %f156;
	add.f32 	%f73, %f186, %f157;
	div.rn.f32 	%f158, %f70, %f156;
	add.f32 	%f74, %f187, %f158;
	div.rn.f32 	%f159, %f71, %f156;
	add.f32 	%f75, %f188, %f159;
	ld.global.f32 	%f160, [%rd29+-8];
	sub.f32 	%f76, %f160, %f50;
	ld.global.f32 	%f161, [%rd29+-4];
	sub.f32 	%f77, %f161, %f51;
	ld.global.f32 	%f162, [%rd29];
	sub.f32 	%f78, %f162, %f52;
	mul.f32 	%f163, %f77, %f77;
	fma.rn.f32 	%f164, %f76, %f76, %f163;
	fma.rn.f32 	%f165, %f78, %f78, %f164;
	add.f32 	%f79, %f165, 0f1E3CE508;
	cvt.f64.f32 	%fd43, %f79;
	{
	.reg .b32 %temp; 
	mov.b64 	{%temp, %r29}, %fd43;
	}
	setp.eq.f32 	%p78, %f79, 0f00000000;
	@%p78 bra 	$L__BB0_67;
	abs.f64 	%fd83, %fd43;
	{ // callseq 6, 0
	.param .b64 param0;
	st.param.f64 	[param0], %fd83;
	.param .b64 retval0;
	call.uni (retval0), 
	__internal_accurate_pow, 
	(
	param0
	);
	ld.param.f64 	%fd84, [retval0];
	} // callseq 6
	setp.lt.s32 	%p79, %r29, 0;
	selp.f64 	%fd101, 0dFFF8000000000000, %fd84, %p79;
	bra.uni 	$L__BB0_68;
$L__BB0_67:
	setp.lt.s32 	%p80, %r19, 0;
	setp.eq.s32 	%p81, %r20, 1073741824;
	selp.b32 	%r103, %r29, 0, %p81;
	or.b32  	%r104, %r103, 2146435072;
	selp.b32 	%r105, %r104, %r103, %p80;
	mov.b32 	%r106, 0;
	mov.b64 	%fd101, {%r106, %r105};
$L__BB0_68:
	add.f64 	%fd86, %fd43, 0d3FF8000000000000;
	{
	.reg .b32 %temp; 
	mov.b64 	{%temp, %r107}, %fd86;
	}
	and.b32  	%r108, %r107, 2146435072;
	setp.ne.s32 	%p82, %r108, 2146435072;
	@%p82 bra 	$L__BB0_73;
	setp.nan.f32 	%p83, %f79, %f79;
	@%p83 bra 	$L__BB0_72;
	setp.neu.f32 	%p84, %f79, 0f7F800000;
	@%p84 bra 	$L__BB0_73;
	setp.lt.s32 	%p85, %r29, 0;
	selp.b32 	%r109, %r22, %r21, %p2;
	selp.b32 	%r110, %r109, %r21, %p85;
	mov.b32 	%r111, 0;
	mov.b64 	%fd101, {%r111, %r110};
	bra.uni 	$L__BB0_73;
$L__BB0_72:
	mov.f64 	%fd87, 0d3FF8000000000000;
	add.rn.f64 	%fd101, %fd43, %fd87;
$L__BB0_73:
	setp.eq.f32 	%p86, %f79, 0f3F800000;
	cvt.rn.f32.f64 	%f166, %fd101;
	selp.f32 	%f167, 0f3F800000, %f166, %p86;
	div.rn.f32 	%f168, %f76, %f167;
	add.f32 	%f186, %f73, %f168;
	div.rn.f32 	%f169, %f77, %f167;
	add.f32 	%f187, %f74, %f169;
	div.rn.f32 	%f170, %f78, %f167;
	add.f32 	%f188, %f75, %f170;
	add.s32 	%r116, %r116, 2;
	add.s64 	%rd29, %rd29, 48;
	setp.ne.s32 	%p87, %r116, 0;
	@%p87 bra 	$L__BB0_57;
$L__BB0_74:
	mul.wide.s32 	%rd25, %r1, 24;
	add.s64 	%rd26, %rd1, %rd25;
	ld.global.f32 	%f171, [%rd26+12];
	fma.rn.f32 	%f172, %f186, 0f3A03126F, %f171;
	st.global.f32 	[%rd26+12], %f172;
	ld.global.f32 	%f173, [%rd26+16];
	fma.rn.f32 	%f174, %f187, 0f3A03126F, %f173;
	st.global.f32 	[%rd26+16], %f174;
	ld.global.f32 	%f175, [%rd26+20];
	fma.rn.f32 	%f176, %f188, 0f3A03126F, %f175;
	st.global.f32 	[%rd26+20], %f176;
$L__BB0_75:
	ret;

}
.func  (.param .b64 func_retval0) __internal_accurate_pow(
	.param .b64 __internal_accurate_pow_param_0
)
{
	.reg .pred 	%p<8>;
	.reg .b32 	%r<49>;
	.reg .b32 	%f<3>;
	.reg .b64 	%fd<109>;

	ld.param.f64 	%fd10, [__internal_accurate_pow_param_0];
	{
	.reg .b32 %temp; 
	mov.b64 	{%temp, %r46}, %fd10;
	}
	{
	.reg .b32 %temp; 
	mov.b64 	{%r45, %temp}, %fd10;
	}
	shr.u32 	%r47, %r46, 20;
	setp.gt.u32 	%p1, %r46, 1048575;
	@%p1 bra 	$L__BB1_2;
	mul.f64 	%fd11, %fd10, 0d4350000000000000;
	{
	.reg .b32 %temp; 
	mov.b64 	{%temp, %r46}, %fd11;
	}
	{
	.reg .b32 %temp; 
	mov.b64 	{%r45, %temp}, %fd11;
	}
	shr.u32 	%r16, %r46, 20;
	add.s32 	%r47, %r16, -54;
$L__BB1_2:
	add.s32 	%r48, %r47, -1023;
	and.b32  	%r17, %r46, -2146435073;
	or.b32  	%r18, %r17, 1072693248;
	mov.b64 	%fd107, {%r45, %r18};
	setp.lt.u32 	%p2, %r18, 1073127583;
	@%p2 bra 	$L__BB1_4;
	{
	.reg .b32 %temp; 
	mov.b64 	{%r19, %temp}, %fd107;
	}
	{
	.reg .b32 %temp; 
	mov.b64 	{%temp, %r20}, %fd107;
	}
	add.s32 	%r21, %r20, -1048576;
	mov.b64 	%fd107, {%r19, %r21};
	add.s32 	%r48, %r47, -1022;
$L__BB1_4:
	add.f64 	%fd12, %fd107, 0dBFF0000000000000;
	add.f64 	%fd13, %fd107, 0d3FF0000000000000;
	rcp.approx.ftz.f64 	%fd14, %fd13;
	neg.f64 	%fd15, %fd13;
	fma.rn.f64 	%fd16, %fd15, %fd14, 0d3FF0000000000000;
	fma.rn.f64 	%fd17, %fd16, %fd16, %fd16;
	fma.rn.f64 	%fd18, %fd17, %fd14, %fd14;
	mul.f64 	%fd19, %fd12, %fd18;
	fma.rn.f64 	%fd20, %fd12, %fd18, %fd19;
	mul.f64 	%fd21, %fd20, %fd20;
	fma.rn.f64 	%fd22, %fd21, 0d3EB0F5FF7D2CAFE2, 0d3ED0F5D241AD3B5A;
	fma.rn.f64 	%fd23, %fd22, %fd21, 0d3EF3B20A75488A3F;
	fma.rn.f64 	%fd24, %fd23, %fd21, 0d3F1745CDE4FAECD5;
	fma.rn.f64 	%fd25, %fd24, %fd21, 0d3F3C71C7258A578B;
	fma.rn.f64 	%fd26, %fd25, %fd21, 0d3F6249249242B910;
	fma.rn.f64 	%fd27, %fd26, %fd21, 0d3F89999999999DFB;
	sub.f64 	%fd28, %fd12, %fd20;
	add.f64 	%fd29, %fd28, %fd28;
	neg.f64 	%fd30, %fd20;
	fma.rn.f64 	%fd31, %fd30, %fd12, %fd29;
	mul.f64 	%fd32, %fd18, %fd31;
	fma.rn.f64 	%fd33, %fd21, %fd27, 0d3FB5555555555555;
	mov.f64 	%fd34, 0d3FB5555555555555;
	sub.f64 	%fd35, %fd34, %fd33;
	fma.rn.f64 	%fd36, %fd21, %fd27, %fd35;
	add.f64 	%fd37, %fd36, 0dBC46A4CB00B9E7B0;
	add.f64 	%fd38, %fd33, %fd37;
	sub.f64 	%fd39, %fd33, %fd38;
	add.f64 	%fd40, %fd37, %fd39;
	mul.rn.f64 	%fd41, %fd20, %fd20;
	neg.f64 	%fd42, %fd41;
	fma.rn.f64 	%fd43, %fd20, %fd20, %fd42;
	{
	.reg .b32 %temp; 
	mov.b64 	{%r22, %temp}, %fd32;
	}
	{
	.reg .b32 %temp; 
	mov.b64 	{%temp, %r23}, %fd32;
	}
	add.s32 	%r24, %r23, 1048576;
	mov.b64 	%fd44, {%r22, %r24};
	fma.rn.f64 	%fd45, %fd20, %fd44, %fd43;
	mul.rn.f64 	%fd46, %fd41, %fd20;
	neg.f64 	%fd47, %fd46;
	fma.rn.f64 	%fd48, %fd41, %fd20, %fd47;
	fma.rn.f64 	%fd49, %fd41, %fd32, %fd48;
	fma.rn.f64 	%fd50, %fd45, %fd20, %fd49;
	mul.rn.f64 	%fd51, %fd38, %fd46;
	neg.f64 	%fd52, %fd51;
	fma.rn.f64 	%fd53, %fd38, %fd46, %fd52;
	fma.rn.f64 	%fd54, %fd38, %fd50, %fd53;
	fma.rn.f64 	%fd55, %fd40, %fd46, %fd54;
	add.f64 	%fd56, %fd51, %fd55;
	sub.f64 	%fd57, %fd51, %fd56;
	add.f64 	%fd58, %fd55, %fd57;
	add.f64 	%fd59, %fd20, %fd56;
	sub.f64 	%fd60, %fd20, %fd59;
	add.f64 	%fd61, %fd56, %fd60;
	add.f64 	%fd62, %fd58, %fd61;
	add.f64 	%fd63, %fd32, %fd62;
	add.f64 	%fd64, %fd59, %fd63;
	sub.f64 	%fd65, %fd59, %fd64;
	add.f64 	%fd66, %fd63, %fd65;
	xor.b32  	%r25, %r48, -2147483648;
	mov.b32 	%r26, 1127219200;
	mov.b64 	%fd67, {%r25, %r26};
	mov.b32 	%r27, -2147483648;
	mov.b64 	%fd68, {%r27, %r26};
	sub.f64 	%fd69, %fd67, %fd68;
	fma.rn.f64 	%fd70, %fd69, 0d3FE62E42FEFA39EF, %fd64;
	fma.rn.f64 	%fd71, %fd69, 0dBFE62E42FEFA39EF, %fd70;
	sub.f64 	%fd72, %fd71, %fd64;
	sub.f64 	%fd73, %fd66, %fd72;
	fma.rn.f64 	%fd74, %fd69, 0d3C7ABC9E3B39803F, %fd73;
	add.f64 	%fd75, %fd70, %fd74;
	sub.f64 	%fd76, %fd70, %fd75;
	add.f64 	%fd77, %fd74, %fd76;
	mov.f64 	%fd78, 0d3FF8000000000000;
	{
	.reg .b32 %temp; 
	mov.b64 	{%temp, %r28}, %fd78;
	}
	{
	.reg .b32 %temp; 
	mov.b64 	{%r29, %temp}, %fd78;
	}
	shl.b32 	%r30, %r28, 1;
	setp.gt.u32 	%p3, %r30, -33554433;
	and.b32  	%r31, %r28, -15728641;
	selp.b32 	%r32, %r31, %r28, %p3;
	mov.b64 	%fd79, {%r29, %r32};
	mul.rn.f64 	%fd80, %fd75, %fd79;
	neg.f64 	%fd81, %fd80;
	fma.rn.f64 	%fd82, %fd75, %fd79, %fd81;
	fma.rn.f64 	%fd83, %fd77, %fd79, %fd82;
	add.f64 	%fd4, %fd80, %fd83;
	sub.f64 	%fd84, %fd80, %fd4;
	add.f64 	%fd5, %fd83, %fd84;
	fma.rn.f64 	%fd85, %fd4, 0d3FF71547652B82FE, 0d4338000000000000;
	{
	.reg .b32 %temp; 
	mov.b64 	{%r13, %temp}, %fd85;
	}
	mov.f64 	%fd86, 0dC338000000000000;
	add.rn.f64 	%fd87, %fd85, %fd86;
	fma.rn.f64 	%fd88, %fd87, 0dBFE62E42FEFA39EF, %fd4;
	fma.rn.f64 	%fd89, %fd87, 0dBC7ABC9E3B39803F, %fd88;
	fma.rn.f64 	%fd90, %fd89, 0d3E5ADE1569CE2BDF, 0d3E928AF3FCA213EA;
	fma.rn.f64 	%fd91, %fd90, %fd89, 0d3EC71DEE62401315;
	fma.rn.f64 	%fd92, %fd91, %fd89, 0d3EFA01997C89EB71;
	fma.rn.f64 	%fd93, %fd92, %fd89, 0d3F2A01A014761F65;
	fma.rn.f64 	%fd94, %fd93, %fd89, 0d3F56C16C1852B7AF;
	fma.rn.f64 	%fd95, %fd94, %fd89, 0d3F81111111122322;
	fma.rn.f64 	%fd96, %fd95, %fd89, 0d3FA55555555502A1;
	fma.rn.f64 	%fd97, %fd96, %fd89, 0d3FC5555555555511;
	fma.rn.f64 	%fd98, %fd97, %fd89, 0d3FE000000000000B;
	fma.rn.f64 	%fd99, %fd98, %fd89, 0d3FF0000000000000;
	fma.rn.f64 	%fd100, %fd99, %fd89, 0d3FF0000000000000;
	{
	.reg .b32 %temp; 
	mov.b64 	{%r14, %temp}, %fd100;
	}
	{
	.reg .b32 %temp; 
	mov.b64 	{%temp, %r15}, %fd100;
	}
	shl.b32 	%r33, %r13, 20;
	add.s32 	%r34, %r33, %r15;
	mov.b64 	%fd108, {%r14, %r34};
	{
	.reg .b32 %temp; 
	mov.b64 	{%temp, %r35}, %fd4;
	}
	mov.b32 	%f2, %r35;
	abs.f32 	%f1, %f2;
	setp.lt.f32 	%p4, %f1, 0f4086232B;
	@%p4 bra 	$L__BB1_7;
	setp.lt.f64 	%p5, %fd4, 0d0000000000000000;
	add.f64 	%fd101, %fd4, 0d7FF0000000000000;
	selp.f64 	%fd108, 0d0000000000000000, %fd101, %p5;
	setp.geu.f32 	%p6, %f1, 0f40874800;
	@%p6 bra 	$L__BB1_7;
	shr.u32 	%r36, %r13, 31;
	add.s32 	%r37, %r13, %r36;
	shr.s32 	%r38, %r37, 1;
	shl.b32 	%r39, %r38, 20;
	add.s32 	%r40, %r15, %r39;
	mov.b64 	%fd102, {%r14, %r40};
	sub.s32 	%r41, %r13, %r38;
	shl.b32 	%r42, %r41, 20;
	add.s32 	%r43, %r42, 1072693248;
	mov.b32 	%r44, 0;
	mov.b64 	%fd103, {%r44, %r43};
	mul.f64 	%fd108, %fd103, %fd102;
$L__BB1_7:
	abs.f64 	%fd104, %fd108;
	setp.eq.f64 	%p7, %fd104, 0d7FF0000000000000;
	fma.rn.f64 	%fd105, %fd108, %fd5, %fd108;
	selp.f64 	%fd106, %fd108, %fd105, %p7;
	st.param.f64 	[func_retval0], %fd106;
	ret;

}


// ===== COMPILED SASS (sm_100) =====

	.target	sm_100

	.elftype	@"ET_EXEC"


//--------------------- .note.nv.tkinfo           --------------------------
	.section	.note.nv.tkinfo,"",@"SHT_NOTE"
	.sectionflags	@"SHF_NOTE_NV_TKINFO"
	.tkinfo
        /*0018*/ 	.word	0x00000002
        /*0030*/ 	.string	""
        /*0030*/ 	.string	"ptxas"
        /*0030*/ 	.string	"Cuda compilation tools, release 13.0, V13.0.88"
        /*0030*/ 	.string	"Build cuda_13.0.r13.0/compiler.36424714_0"
        /*0030*/ 	.string	"-arch sm_100 -m 64 "



//--------------------- .note.nv.cuinfo           --------------------------
	.section	.note.nv.cuinfo,"",@"SHT_NOTE"
	.sectionflags	@"SHF_NOTE_NV_CUINFO"
        /*0018*/ 	.short	0x0002
        /*001a*/ 	.short	0x0064
        /*001c*/ 	.short	0x0082
	.zero		2


//--------------------- .nv.info                  --------------------------
	.section	.nv.info,"",@"SHT_CUDA_INFO"
	.align	4


	//----- nvinfo : EIATTR_REGCOUNT
	.align		4
        /*0000*/ 	.byte	0x04, 0x2f
        /*0002*/ 	.short	(.L_1 - .L_0)
	.align		4
.L_0:
        /*0004*/ 	.word	index@(_Z18MoveParticles_CUDAiP12ParticleType)
        /*0008*/ 	.word	0x00000028


	//----- nvinfo : EIATTR_FRAME_SIZE
	.align		4
.L_1:
        /*000c*/ 	.byte	0x04, 0x11
        /*000e*/ 	.short	(.L_3 - .L_2)
	.align		4
.L_2:
        /*0010*/ 	.word	index@($_Z18MoveParticles_CUDAiP12ParticleType$__internal_accurate_pow)
        /*0014*/ 	.word	0x00000000


	//----- nvinfo : EIATTR_FRAME_SIZE
	.align		4
.L_3:
        /*0018*/ 	.byte	0x04, 0x11
        /*001a*/ 	.short	(.L_5 - .L_4)
	.align		4
.L_4:
        /*001c*/ 	.word	index@($__internal_0_$__cuda_sm3x_div_rn_noftz_f32_slowpath)
        /*0020*/ 	.word	0x00000000


	//----- nvinfo : EIATTR_FRAME_SIZE
	.align		4
.L_5:
        /*0024*/ 	.byte	0x04, 0x11
        /*0026*/ 	.short	(.L_7 - .L_6)
	.align		4
.L_6:
        /*0028*/ 	.word	index@(_Z18MoveParticles_CUDAiP12ParticleType)
        /*002c*/ 	.word	0x00000000


	//----- nvinfo : EIATTR_MIN_STACK_SIZE
	.align		4
.L_7:
        /*0030*/ 	.byte	0x04, 0x12
        /*0032*/ 	.short	(.L_9 - .L_8)
	.align		4
.L_8:
        /*0034*/ 	.word	index@(_Z18MoveParticles_CUDAiP12ParticleType)
        /*0038*/ 	.word	0x00000000
.L_9:


//--------------------- .nv.compat                --------------------------
	.section	.nv.compat,"",@"SHT_CUDA_COMPAT_INFO"
	.align	4
        /*0000*/ 	.byte	0x02, 0x09, 0x00, 0x00, 0x02, 0x02, 0x01, 0x00, 0x02, 0x05, 0x05, 0x00, 0x03, 0x07, 0x01, 0x01
        /*0010*/ 	.byte	0x02, 0x03, 0x00, 0x00, 0x02, 0x06, 0x01, 0x00, 0x04, 0x0b, 0x08, 0x00, 0x01, 0x00, 0x00, 0x00
        /*0020*/ 	.byte	0x00, 0x00, 0x00, 0x00


//--------------------- .nv.info._Z18MoveParticles_CUDAiP12ParticleType --------------------------
	.section	.nv.info._Z18MoveParticles_CUDAiP12ParticleType,"",@"SHT_CUDA_INFO"
	.sectionflags	@""
	.align	4


	//----- nvinfo : EIATTR_CUDA_API_VERSION
	.align		4
        /*0000*/ 	.byte	0x04, 0x37
        /*0002*/ 	.short	(.L_11 - .L_10)
.L_10:
        /*0004*/ 	.word	0x00000082


	//----- nvinfo : EIATTR_KPARAM_INFO
	.align		4
.L_11:
        /*0008*/ 	.byte	0x04, 0x17
        /*000a*/ 	.short	(.L_13 - .L_12)
.L_12:
        /*000c*/ 	.word	0x00000000
        /*0010*/ 	.short	0x0001
        /*0012*/ 	.short	0x0008
        /*0014*/ 	.byte	0x00, 0xf5, 0x21, 0x00


	//----- nvinfo : EIATTR_KPARAM_INFO
	.align		4
.L_13:
        /*0018*/ 	.byte	0x04, 0x17
        /*001a*/ 	.short	(.L_15 - .L_14)
.L_14:
        /*001c*/ 	.word	0x00000000
        /*0020*/ 	.short	0x0000
        /*0022*/ 	.short	0x0000
        /*0024*/ 	.byte	0x00, 0xf0, 0x11, 0x00


	//----- nvinfo : EIATTR_SPARSE_MMA_MASK
	.align		4
.L_15:
        /*0028*/ 	.byte	0x03, 0x50
        /*002a*/ 	.short	0x0000


	//----- nvinfo : EIATTR_MAXREG_COUNT
	.align		4
        /*002c*/ 	.byte	0x03, 0x1b
        /*002e*/ 	.short	0x00ff


	//----- nvinfo : EIATTR_MERCURY_ISA_VERSION
	.align		4
        /*0030*/ 	.byte	0x03, 0x5f
        /*0032*/ 	.short	0x0101


	//----- nvinfo : EIATTR_VRC_CTA_INIT_COUNT
	.align		4
        /*0034*/ 	.byte	0x02, 0x4a
	.zero		1
	.zero		1


	//----- nvinfo : EIATTR_EXIT_INSTR_OFFSETS
	.align		4
        /*0038*/ 	.byte	0x04, 0x1c
        /*003a*/ 	.short	(.L_17 - .L_16)


	//   ....[0]....
.L_16:
        /*003c*/ 	.word	0x00000070


	//   ....[1]....
        /*0040*/ 	.word	0x00002b90


	//----- nvinfo : EIATTR_CRS_STACK_SIZE
	.align		4
.L_17:
        /*0044*/ 	.byte	0x04, 0x1e
        /*0046*/ 	.short	(.L_19 - .L_18)
.L_18:
        /*0048*/ 	.word	0x00000000


	//----- nvinfo : EIATTR_CBANK_PARAM_SIZE
	.align		4
.L_19:
        /*004c*/ 	.byte	0x03, 0x19
        /*004e*/ 	.short	0x0010


	//----- nvinfo : EIATTR_PARAM_CBANK
	.align		4
        /*0050*/ 	.byte	0x04, 0x0a
        /*0052*/ 	.short	(.L_21 - .L_20)
	.align		4
.L_20:
        /*0054*/ 	.word	index@(.nv.constant0._Z18MoveParticles_CUDAiP12ParticleType)
        /*0058*/ 	.short	0x0380
        /*005a*/ 	.short	0x0010


	//----- nvinfo : EIATTR_SW_WAR
	.align		4
.L_21:
        /*005c*/ 	.byte	0x04, 0x36
        /*005e*/ 	.short	(.L_23 - .L_22)
.L_22:
        /*0060*/ 	.word	0x00000008
.L_23:


//--------------------- .nv.callgraph             --------------------------
	.section	.nv.callgraph,"",@"SHT_CUDA_CALLGRAPH"
	.align	4
	.sectionentsize	8
	.align		4
        /*0000*/ 	.word	0x00000000
	.align		4
        /*0004*/ 	.word	0xffffffff
	.align		4
        /*0008*/ 	.word	0x00000000
	.align		4
        /*000c*/ 	.word	0xfffffffe
	.align		4
        /*0010*/ 	.word	0x00000000
	.align		4
        /*0014*/ 	.word	0xfffffffd
	.align		4
        /*0018*/ 	.word	0x00000000
	.align		4
        /*001c*/ 	.word	0xfffffffc


//--------------------- .text._Z18MoveParticles_CUDAiP12ParticleType --------------------------
	.section	.text._Z18MoveParticles_CUDAiP12ParticleType,"ax",@progbits
	.align	128
        .global         _Z18MoveParticles_CUDAiP12ParticleType
        .type           _Z18MoveParticles_CUDAiP12ParticleType,@function
        .size           _Z18MoveParticles_CUDAiP12ParticleType,(.L_x_111 - _Z18MoveParticles_CUDAiP12ParticleType)
        .other          _Z18MoveParticles_CUDAiP12ParticleType,@"STO_CUDA_ENTRY STV_DEFAULT"
_Z18MoveParticles_CUDAiP12ParticleType:
.text._Z18MoveParticles_CUDAiP12ParticleType:
[----:B------:R-:W-:Y:S01]  /*0000*/  LDC R1, c[0x0][0x37c] ;  /* 0x0000df00ff017b82 */ /* 0x000fe20000000800 */
[----:B------:R-:W0:Y:S07]  /*0010*/  S2R R27, SR_TID.X ;  /* 0x00000000001b7919 */ /* 0x000e2e0000002100 */
[----:B------:R-:W0:Y:S01]  /*0020*/  S2UR UR4, SR_CTAID.X ;  /* 0x00000000000479c3 */ /* 0x000e220000002500 */
[----:B------:R-:W1:Y:S07]  /*0030*/  LDCU UR8, c[0x0][0x380] ;  /* 0x00007000ff0877ac */ /* 0x000e6e0008000800 */
[----:B------:R-:W0:Y:S02]  /*0040*/  LDC R0, c[0x0][0x360] ;  /* 0x0000d800ff007b82 */ /* 0x000e240000000800 */
[----:B0-----:R-:W-:-:S05]  /*0050*/  IMAD R27, R0, UR4, R27 ;  /* 0x00000004001b7c24 */ /* 0x001fca000f8e021b */
[----:B-1----:R-:W-:-:S13]  /*0060*/  ISETP.GE.AND P0, PT, R27, UR8, PT ;  /* 0x000000081b007c0c */ /* 0x002fda000bf06270 */
[----:B------:R-:W-:Y:S05]  /*0070*/  @P0 EXIT ;  /* 0x000000000000094d */ /* 0x000fea0003800000 */
[----:B------:R-:W-:Y:S01]  /*0080*/  ISETP.GE.AND P0, PT, R27, 0x1, PT ;  /* 0x000000011b00780c */ /* 0x000fe20003f06270 */
[----:B------:R-:W0:Y:S01]  /*0090*/  LDCU.64 UR6, c[0x0][0x358] ;  /* 0x00006b00ff0677ac */ /* 0x000e220008000a00 */
[----:B------:R-:W-:Y:S01]  /*00a0*/  BSSY.RECONVERGENT B2, `(.L_x_0) ;  /* 0x0000124000027945 */ /* 0x000fe20003800200 */
[----:B------:R-:W-:Y:S01]  /*00b0*/  HFMA2 R26, -RZ, RZ, 0, 0 ;  /* 0x00000000ff1a7431 */ /* 0x000fe200000001ff */
[----:B------:R-:W-:Y:S01]  /*00c0*/  CS2R R30, SRZ ;  /* 0x00000000001e7805 */ /* 0x000fe2000001ff00 */
[----:B------:R-:W-:-:S08]  /*00d0*/  IMAD.MOV.U32 R25, RZ, RZ, RZ ;  /* 0x000000ffff197224 */ /* 0x000fd000078e00ff */
[----:B------:R-:W-:Y:S05]  /*00e0*/  @!P0 BRA `(.L_x_1) ;  /* 0x00000010007c8947 */ /* 0x000fea0003800000 */
[----:B------:R-:W1:Y:S02]  /*00f0*/  LDC.64 R2, c[0x0][0x388] ;  /* 0x0000e200ff027b82 */ /* 0x000e640000000a00 */
[----:B-1----:R-:W-:-:S05]  /*0100*/  IMAD.WIDE.U32 R2, R27, 0x18, R2 ;  /* 0x000000181b027825 */ /* 0x002fca00078e0002 */
[----:B0-----:R0:W5:Y:S04]  /*0110*/  LDG.E R24, desc[UR6][R2.64] ;  /* 0x0000000602187981 */ /* 0x001168000c1e1900 */
[----:B------:R0:W5:Y:S04]  /*0120*/  LDG.E R7, desc[UR6][R2.64+0x4] ;  /* 0x0000040602077981 */ /* 0x000168000c1e1900 */
[----:B------:R0:W5:Y:S01]  /*0130*/  LDG.E R5, desc[UR6][R2.64+0x8] ;  /* 0x0000080602057981 */ /* 0x000162000c1e1900 */
[----:B------:R-:W-:Y:S01]  /*0140*/  VIMNMX R26, PT, PT, R27, UR8, PT ;  /* 0x000000081b1a7c48 */ /* 0x000fe2000bfe0100 */
[----:B------:R-:W-:Y:S01]  /*0150*/  BSSY.RECONVERGENT B1, `(.L_x_2) ;  /* 0x00000bb000017945 */ /* 0x000fe20003800200 */
[----:B------:R-:W-:-:S02]  /*0160*/  MOV R25, RZ ;  /* 0x000000ff00197202 */ /* 0x000fc40000000f00 */
[----:B------:R-:W-:Y:S02]  /*0170*/  CS2R R30, SRZ ;  /* 0x00000000001e7805 */ /* 0x000fe4000001ff00 */
[C---:B------:R-:W-:Y:S02]  /*0180*/  ISETP.GE.AND P0, PT, R26.reuse, 0x2, PT ;  /* 0x000000021a00780c */ /* 0x040fe40003f06270 */
[----:B------:R-:W-:Y:S02]  /*0190*/  CS2R R8, SRZ ;  /* 0x0000000000087805 */ /* 0x000fe4000001ff00 */
[----:B------:R-:W-:-:S09]  /*01a0*/  VIMNMX R26, PT, PT, R26, 0x1, !PT ;  /* 0x000000011a1a7848 */ /* 0x000fd20007fe0100 */
[----:B0-----:R-:W-:Y:S05]  /*01b0*/  @!P0 BRA `(.L_x_3) ;  /* 0x0000000800d08947 */ /* 0x001fea0003800000 */
[----:B------:R-:W0:Y:S01]  /*01c0*/  LDCU.64 UR4, c[0x0][0x388] ;  /* 0x00007100ff0477ac */ /* 0x000e220008000a00 */
[----:B------:R-:W-:Y:S01]  /*01d0*/  LOP3.LUT R6, R26, 0x7ffffffe, RZ, 0xc0, !PT ;  /* 0x7ffffffe1a067812 */ /* 0x000fe200078ec0ff */
[----:B------:R-:W-:Y:S01]  /*01e0*/  BSSY.RECONVERGENT B0, `(.L_x_4) ;  /* 0x00000af000007945 */ /* 0x000fe20003800200 */
[----:B------:R-:W-:Y:S02]  /*01f0*/  IMAD.MOV.U32 R25, RZ, RZ, RZ ;  /* 0x000000ffff197224 */ /* 0x000fe400078e00ff */
[----:B------:R-:W-:Y:S01]  /*0200*/  IADD3 R4, PT, PT, -R6, RZ, RZ ;  /* 0x000000ff06047210 */ /* 0x000fe20007ffe1ff */
[----:B0-----:R-:W-:-:S04]  /*0210*/  UIADD3 UR4, UP0, UPT, UR4, 0x20, URZ ;  /* 0x0000002004047890 */ /* 0x001fc8000ff1e0ff */
[----:B------:R-:W-:Y:S02]  /*0220*/  UIADD3.X UR5, UPT, UPT, URZ, UR5, URZ, UP0, !UPT ;  /* 0x00000005ff057290 */ /* 0x000fe400087fe4ff */
[----:B------:R-:W-:-:S04]  /*0230*/  IMAD.U32 R34, RZ, RZ, UR4 ;  /* 0x00000004ff227e24 */ /* 0x000fc8000f8e00ff */
[----:B------:R-:W-:-:S07]  /*0240*/  MOV R35, UR5 ;  /* 0x0000000500237c02 */ /* 0x000fce0008000f00 */
.L_x_27:
[----:B------:R-:W2:Y:S04]  /*0250*/  LDG.E R2, desc[UR6][R34.64+-0x1c] ;  /* 0xffffe40622027981 */ /* 0x000ea8000c1e1900 */
[----:B------:R-:W3:Y:S04]  /*0260*/  LDG.E R3, desc[UR6][R34.64+-0x20] ;  /* 0xffffe00622037981 */ /* 0x000ee8000c1e1900 */
[----:B------:R-:W4:Y:S01]  /*0270*/  LDG.E R0, desc[UR6][R34.64+-0x18] ;  /* 0xffffe80622007981 */ /* 0x000f22000c1e1900 */
[----:B------:R-:W-:Y:S01]  /*0280*/  VIADD R4, R4, 0x2 ;  /* 0x0000000204047836 */ /* 0x000fe20000000000 */
[----:B------:R-:W-:Y:S04]  /*0290*/  BSSY.RECONVERGENT B3, `(.L_x_5) ;  /* 0x0000014000037945 */ /* 0x000fe80003800200 */
[----:B------:R-:W-:Y:S01]  /*02a0*/  ISETP.NE.AND P2, PT, R4, RZ, PT ;  /* 0x000000ff0400720c */ /* 0x000fe20003f45270 */
[----:B--2--5:R-:W-:Y:S01]  /*02b0*/  FADD R2, -R7, R2 ;  /* 0x0000000207027221 */ /* 0x024fe20000000100 */
[----:B---3--:R-:W-:-:S03]  /*02c0*/  FADD R3, -R24, R3 ;  /* 0x0000000318037221 */ /* 0x008fc60000000100 */
[----:B------:R-:W-:Y:S01]  /*02d0*/  FMUL R8, R2, R2 ;  /* 0x0000000202087220 */ /* 0x000fe20000400000 */
[----:B----4-:R-:W-:-:S03]  /*02e0*/  FADD R0, -R5, R0 ;  /* 0x0000000005007221 */ /* 0x010fc60000000100 */
[----:B------:R-:W-:-:S04]  /*02f0*/  FFMA R9, R3, R3, R8 ;  /* 0x0000000303097223 */ /* 0x000fc80000000008 */
[----:B------:R-:W-:-:S04]  /*0300*/  FFMA R9, R0, R0, R9 ;  /* 0x0000000000097223 */ /* 0x000fc80000000009 */
[----:B------:R-:W-:-:S04]  /*0310*/  FADD R32, R9, 9.999999682655225389e-21 ;  /* 0x1e3ce50809207421 */ /* 0x000fc80000000000 */
[----:B------:R0:W1:Y:S01]  /*0320*/  F2F.F64.F32 R36, R32 ;  /* 0x0000002000247310 */ /* 0x0000620000201800 */
[----:B------:R-:W-:-:S13]  /*0330*/  FSETP.NEU.AND P0, PT, R32, RZ, PT ;  /* 0x000000ff2000720b */ /* 0x000fda0003f0d000 */
[----:B------:R-:W-:Y:S01]  /*0340*/  @!P0 CS2R R10, SRZ ;  /* 0x00000000000a8805 */ /* 0x000fe2000001ff00 */
[----:B01----:R-:W-:Y:S06]  /*0350*/  @!P0 BRA `(.L_x_6) ;  /* 0x00000000001c8947 */ /* 0x003fec0003800000 */
[----:B------:R-:W-:Y:S01]  /*0360*/  DADD R8, -RZ, |R36| ;  /* 0x00000000ff087229 */ /* 0x000fe20000000524 */
[----:B------:R-:W-:-:S09]  /*0370*/  MOV R28, 0x3a0 ;  /* 0x000003a0001c7802 */ /* 0x000fd20000000f00 */
[----:B------:R-:W-:-:S07]  /*0380*/  MOV R29, R9 ;  /* 0x00000009001d7202 */ /* 0x000fce0000000f00 */
[----:B------:R-:W-:Y:S05]  /*0390*/  CALL.REL.NOINC `($_Z18MoveParticles_CUDAiP12ParticleType$__internal_accurate_pow) ;  /* 0x0000002c00a07944 */ /* 0x000fea0003c00000 */
[----:B------:R-:W-:-:S04]  /*03a0*/  ISETP.GE.AND P0, PT, R37, RZ, PT ;  /* 0x000000ff2500720c */ /* 0x000fc80003f06270 */
[----:B------:R-:W-:Y:S02]  /*03b0*/  FSEL R10, R9, RZ, P0 ;  /* 0x000000ff090a7208 */ /* 0x000fe40000000000 */
[----:B------:R-:W-:-:S07]  /*03c0*/  FSEL R11, R8, -QNAN , P0 ;  /* 0xfff80000080b7808 */ /* 0x000fce0000000000 */
.L_x_6:
[----:B------:R-:W-:Y:S05]  /*03d0*/  BSYNC.RECONVERGENT B3 ;  /* 0x0000000000037941 */ /* 0x000fea0003800200 */
.L_x_5:
[----:B------:R-:W-:Y:S01]  /*03e0*/  DADD R8, R36, 1.5 ;  /* 0x3ff8000024087429 */ /* 0x000fe20000000000 */
[----:B------:R-:W-:Y:S09]  /*03f0*/  BSSY.RECONVERGENT B3, `(.L_x_7) ;  /* 0x000000a000037945 */ /* 0x000ff20003800200 */
[----:B------:R-:W-:-:S04]  /*0400*/  LOP3.LUT R8, R9, 0x7ff00000, RZ, 0xc0, !PT ;  /* 0x7ff0000009087812 */ /* 0x000fc800078ec0ff */
[----:B------:R-:W-:-:S13]  /*0410*/  ISETP.NE.AND P0, PT, R8, 0x7ff00000, PT ;  /* 0x7ff000000800780c */ /* 0x000fda0003f05270 */
[----:B------:R-:W-:Y:S05]  /*0420*/  @P0 BRA `(.L_x_8) ;  /* 0x0000000000180947 */ /* 0x000fea0003800000 */
[----:B------:R-:W-:-:S13]  /*0430*/  FSETP.NAN.AND P0, PT, R32, R32, PT ;  /* 0x000000202000720b */ /* 0x000fda0003f08000 */
[----:B------:R-:W-:Y:S01]  /*0440*/  @P0 DADD R10, R36, 1.5 ;  /* 0x3ff80000240a0429 */ /* 0x000fe20000000000 */
[----:B------:R-:W-:Y:S10]  /*0450*/  @P0 BRA `(.L_x_8) ;  /* 0x00000000000c0947 */ /* 0x000ff40003800000 */
[----:B------:R-:W-:-:S13]  /*0460*/  FSETP.NEU.AND P0, PT, R32, +INF , PT ;  /* 0x7f8000002000780b */ /* 0x000fda0003f0d000 */
[----:B------:R-:W-:Y:S01]  /*0470*/  @!P0 IMAD.MOV.U32 R10, RZ, RZ, 0x0 ;  /* 0x00000000ff0a8424 */ /* 0x000fe200078e00ff */
[----:B------:R-:W-:-:S07]  /*0480*/  @!P0 MOV R11, 0x7ff00000 ;  /* 0x7ff00000000b8802 */ /* 0x000fce0000000f00 */
.L_x_8:
[----:B------:R-:W-:Y:S05]  /*0490*/  BSYNC.RECONVERGENT B3 ;  /* 0x0000000000037941 */ /* 0x000fea0003800200 */
.L_x_7:
[----:B------:R-:W0:Y:S01]  /*04a0*/  F2F.F32.F64 R10, R10 ;  /* 0x0000000a000a7310 */ /* 0x000e220000301000 */
[----:B------:R-:W-:Y:S01]  /*04b0*/  FSETP.NEU.AND P0, PT, R32, 1, PT ;  /* 0x3f8000002000780b */ /* 0x000fe20003f0d000 */
[----:B------:R-:W-:Y:S03]  /*04c0*/  BSSY.RECONVERGENT B5, `(.L_x_9) ;  /* 0x000000d000057945 */ /* 0x000fe60003800200 */
[----:B0-----:R-:W-:-:S04]  /*04d0*/  FSEL R17, R10, 1, P0 ;  /* 0x3f8000000a117808 */ /* 0x001fc80000000000 */
[----:B------:R-:W0:Y:S08]  /*04e0*/  MUFU.RCP R8, R17 ;  /* 0x0000001100087308 */ /* 0x000e300000001000 */
[----:B------:R-:W1:Y:S01]  /*04f0*/  FCHK P0, R3, R17 ;  /* 0x0000001103007302 */ /* 0x000e620000000000 */
[----:B0-----:R-:W-:-:S04]  /*0500*/  FFMA R9, -R17, R8, 1 ;  /* 0x3f80000011097423 */ /* 0x001fc80000000108 */
[----:B------:R-:W-:-:S04]  /*0510*/  FFMA R8, R8, R9, R8 ;  /* 0x0000000908087223 */ /* 0x000fc80000000008 */
[----:B------:R-:W-:-:S04]  /*0520*/  FFMA R9, R3, R8, RZ ;  /* 0x0000000803097223 */ /* 0x000fc800000000ff */
[----:B------:R-:W-:-:S04]  /*0530*/  FFMA R12, -R17, R9, R3 ;  /* 0x00000009110c7223 */ /* 0x000fc80000000103 */
[----:B------:R-:W-:Y:S01]  /*0540*/  FFMA R8, R8, R12, R9 ;  /* 0x0000000c08087223 */ /* 0x000fe20000000009 */
[----:B-1----:R-:W-:Y:S06]  /*0550*/  @!P0 BRA `(.L_x_10) ;  /* 0x00000000000c8947 */ /* 0x002fec0003800000 */
[----:B------:R-:W-:Y:S01]  /*0560*/  IMAD.MOV.U32 R15, RZ, RZ, R3 ;  /* 0x000000ffff0f7224 */ /* 0x000fe200078e0003 */
[----:B------:R-:W-:-:S07]  /*0570*/  MOV R10, 0x590 ;  /* 0x00000590000a7802 */ /* 0x000fce0000000f00 */
[----:B------:R-:W-:Y:S05]  /*0580*/  CALL.REL.NOINC `($__internal_0_$__cuda_sm3x_div_rn_noftz_f32_slowpath) ;  /* 0x0000002400847944 */ /* 0x000fea0003c00000 */
.L_x_10:
[----:B------:R-:W-:Y:S05]  /*0590*/  BSYNC.RECONVERGENT B5 ;  /* 0x0000000000057941 */ /* 0x000fea0003800200 */
.L_x_9:
[----:B------:R-:W0:Y:S01]  /*05a0*/  MUFU.RCP R10, R17 ;  /* 0x00000011000a7308 */ /* 0x000e220000001000 */
[----:B------:R-:W-:Y:S01]  /*05b0*/  BSSY.RECONVERGENT B5, `(.L_x_11) ;  /* 0x000000c000057945 */ /* 0x000fe20003800200 */
[----:B------:R-:W-:-:S06]  /*05c0*/  FADD R30, R8, R30 ;  /* 0x0000001e081e7221 */ /* 0x000fcc0000000000 */
[----:B------:R-:W1:Y:S01]  /*05d0*/  FCHK P0, R2, R17 ;  /* 0x0000001102007302 */ /* 0x000e620000000000 */
[----:B0-----:R-:W-:-:S04]  /*05e0*/  FFMA R3, -R17, R10, 1 ;  /* 0x3f80000011037423 */ /* 0x001fc8000000010a */
[----:B------:R-:W-:-:S04]  /*05f0*/  FFMA R12, R10, R3, R10 ;  /* 0x000000030a0c7223 */ /* 0x000fc8000000000a */
[----:B------:R-:W-:-:S04]  /*0600*/  FFMA R3, R2, R12, RZ ;  /* 0x0000000c02037223 */ /* 0x000fc800000000ff */
[----:B------:R-:W-:-:S04]  /*0610*/  FFMA R10, -R17, R3, R2 ;  /* 0x00000003110a7223 */ /* 0x000fc80000000102 */
[----:B------:R-:W-:Y:S01]  /*0620*/  FFMA R8, R12, R10, R3 ;  /* 0x0000000a0c087223 */ /* 0x000fe20000000003 */
[----:B-1----:R-:W-:Y:S06]  /*0630*/  @!P0 BRA `(.L_x_12) ;  /* 0x00000000000c8947 */ /* 0x002fec0003800000 */
[----:B------:R-:W-:Y:S02]  /*0640*/  MOV R15, R2 ;  /* 0x00000002000f7202 */ /* 0x000fe40000000f00 */
[----:B------:R-:W-:-:S07]  /*0650*/  MOV R10, 0x670 ;  /* 0x00000670000a7802 */ /* 0x000fce0000000f00 */
[----:B------:R-:W-:Y:S05]  /*0660*/  CALL.REL.NOINC `($__internal_0_$__cuda_sm3x_div_rn_noftz_f32_slowpath) ;  /* 0x00000024004c7944 */ /* 0x000fea0003c00000 */
.L_x_12:
[----:B------:R-:W-:Y:S05]  /*0670*/  BSYNC.RECONVERGENT B5 ;  /* 0x0000000000057941 */ /* 0x000fea0003800200 */
.L_x_11:
        /* <DEDUP_REMOVED lines=13> */
.L_x_14:
[----:B------:R-:W-:Y:S05]  /*0750*/  BSYNC.RECONVERGENT B5 ;  /* 0x0000000000057941 */ /* 0x000fea0003800200 */
.L_x_13:
[----:B------:R-:W2:Y:S04]  /*0760*/  LDG.E R2, desc[UR6][R34.64+-0x4] ;  /* 0xfffffc0622027981 */ /* 0x000ea8000c1e1900 */
[----:B------:R-:W3:Y:S04]  /*0770*/  LDG.E R3, desc[UR6][R34.64+-0x8] ;  /* 0xfffff80622037981 */ /* 0x000ee8000c1e1900 */
[----:B------:R-:W4:Y:S01]  /*0780*/  LDG.E R0, desc[UR6][R34.64] ;  /* 0x0000000622007981 */ /* 0x000f22000c1e1900 */
[----:B------:R-:W-:Y:S01]  /*0790*/  BSSY.RECONVERGENT B3, `(.L_x_15) ;  /* 0x0000015000037945 */ /* 0x000fe20003800200 */
[----:B------:R-:W-:Y:S01]  /*07a0*/  FADD R25, R8, R25 ;  /* 0x0000001908197221 */ /* 0x000fe20000000000 */
[----:B--2---:R-:W-:Y:S01]  /*07b0*/  FADD R2, -R7, R2 ;  /* 0x0000000207027221 */ /* 0x004fe20000000100 */
        /* <DEDUP_REMOVED lines=8> */
[----:B0-----:R-:W-:Y:S05]  /*0840*/  @!P0 BRA `(.L_x_16) ;  /* 0x0000000000208947 */ /* 0x001fea0003800000 */
[----:B-1----:R-:W-:Y:S01]  /*0850*/  DADD R8, -RZ, |R36| ;  /* 0x00000000ff087229 */ /* 0x002fe20000000524 */
[----:B------:R-:W-:-:S09]  /*0860*/  MOV R28, 0x890 ;  /* 0x00000890001c7802 */ /* 0x000fd20000000f00 */
[----:B------:R-:W-:-:S07]  /*0870*/  MOV R29, R9 ;  /* 0x00000009001d7202 */ /* 0x000fce0000000f00 */
[----:B------:R-:W-:Y:S05]  /*0880*/  CALL.REL.NOINC `($_Z18MoveParticles_CUDAiP12ParticleType$__internal_accurate_pow) ;  /* 0x0000002800647944 */ /* 0x000fea0003c00000 */
[----:B------:R-:W-:-:S04]  /*0890*/  ISETP.GE.AND P0, PT, R37, RZ, PT ;  /* 0x000000ff2500720c */ /* 0x000fc80003f06270 */
[----:B------:R-:W-:Y:S02]  /*08a0*/  FSEL R10, R9, RZ, P0 ;  /* 0x000000ff090a7208 */ /* 0x000fe40000000000 */
[----:B------:R-:W-:Y:S01]  /*08b0*/  FSEL R11, R8, -QNAN , P0 ;  /* 0xfff80000080b7808 */ /* 0x000fe20000000000 */
[----:B------:R-:W-:Y:S06]  /*08c0*/  BRA `(.L_x_17) ;  /* 0x0000000000047947 */ /* 0x000fec0003800000 */
.L_x_16:
[----:B------:R-:W-:-:S07]  /*08d0*/  CS2R R10, SRZ ;  /* 0x00000000000a7805 */ /* 0x000fce000001ff00 */
.L_x_17:
[----:B------:R-:W-:Y:S05]  /*08e0*/  BSYNC.RECONVERGENT B3 ;  /* 0x0000000000037941 */ /* 0x000fea0003800200 */
.L_x_15:
[----:B-1----:R-:W-:Y:S01]  /*08f0*/  DADD R8, R36, 1.5 ;  /* 0x3ff8000024087429 */ /* 0x002fe20000000000 */
[----:B------:R-:W-:Y:S09]  /*0900*/  BSSY.RECONVERGENT B3, `(.L_x_18) ;  /* 0x000000c000037945 */ /* 0x000ff20003800200 */
[----:B------:R-:W-:-:S04]  /*0910*/  LOP3.LUT R8, R9, 0x7ff00000, RZ, 0xc0, !PT ;  /* 0x7ff0000009087812 */ /* 0x000fc800078ec0ff */
[----:B------:R-:W-:-:S13]  /*0920*/  ISETP.NE.AND P0, PT, R8, 0x7ff00000, PT ;  /* 0x7ff000000800780c */ /* 0x000fda0003f05270 */
[----:B------:R-:W-:Y:S05]  /*0930*/  @P0 BRA `(.L_x_19) ;  /* 0x0000000000200947 */ /* 0x000fea0003800000 */
[----:B------:R-:W-:-:S13]  /*0940*/  FSETP.NAN.AND P0, PT, R32, R32, PT ;  /* 0x000000202000720b */ /* 0x000fda0003f08000 */
[----:B------:R-:W-:Y:S05]  /*0950*/  @P0 BRA `(.L_x_20) ;  /* 0x0000000000140947 */ /* 0x000fea0003800000 */
[----:B------:R-:W-:-:S13]  /*0960*/  FSETP.NEU.AND P0, PT, R32, +INF , PT ;  /* 0x7f8000002000780b */ /* 0x000fda0003f0d000 */
[----:B------:R-:W-:Y:S05]  /*0970*/  @P0 BRA `(.L_x_19) ;  /* 0x0000000000100947 */ /* 0x000fea0003800000 */
[----:B------:R-:W-:Y:S01]  /*0980*/  IMAD.MOV.U32 R10, RZ, RZ, 0x0 ;  /* 0x00000000ff0a7424 */ /* 0x000fe200078e00ff */
[----:B------:R-:W-:Y:S01]  /*0990*/  MOV R11, 0x7ff00000 ;  /* 0x7ff00000000b7802 */ /* 0x000fe20000000f00 */
[----:B------:R-:W-:Y:S06]  /*09a0*/  BRA `(.L_x_19) ;  /* 0x0000000000047947 */ /* 0x000fec0003800000 */
.L_x_20:
[----:B------:R-:W-:-:S11]  /*09b0*/  DADD R10, R36, 1.5 ;  /* 0x3ff80000240a7429 */ /* 0x000fd60000000000 */
.L_x_19:
[----:B------:R-:W-:Y:S05]  /*09c0*/  BSYNC.RECONVERGENT B3 ;  /* 0x0000000000037941 */ /* 0x000fea0003800200 */
.L_x_18:
        /* <DEDUP_REMOVED lines=15> */
.L_x_22:
[----:B------:R-:W-:Y:S05]  /*0ac0*/  BSYNC.RECONVERGENT B5 ;  /* 0x0000000000057941 */ /* 0x000fea0003800200 */
.L_x_21:
        /* <DEDUP_REMOVED lines=13> */
.L_x_24:
[----:B------:R-:W-:Y:S05]  /*0ba0*/  BSYNC.RECONVERGENT B5 ;  /* 0x0000000000057941 */ /* 0x000fea0003800200 */
.L_x_23:
        /* <DEDUP_REMOVED lines=13> */
.L_x_26:
[----:B------:R-:W-:Y:S05]  /*0c80*/  BSYNC.RECONVERGENT B5 ;  /* 0x0000000000057941 */ /* 0x000fea0003800200 */
.L_x_25:
[----:B------:R-:W-:Y:S01]  /*0c90*/  IADD3 R34, P0, PT, R34, 0x30, RZ ;  /* 0x0000003022227810 */ /* 0x000fe20007f1e0ff */
[----:B------:R-:W-:-:S03]  /*0ca0*/  FADD R25, R25, R8 ;  /* 0x0000000819197221 */ /* 0x000fc60000000000 */
[----:B------:R-:W-:Y:S01]  /*0cb0*/  IADD3.X R35, PT, PT, RZ, R35, RZ, P0, !PT ;  /* 0x00000023ff237210 */ /* 0x000fe200007fe4ff */
[----:B------:R-:W-:Y:S08]  /*0cc0*/  @P2 BRA `(.L_x_27) ;  /* 0xfffffff400602947 */ /* 0x000ff0000383ffff */
[----:B------:R-:W-:Y:S05]  /*0cd0*/  BSYNC.RECONVERGENT B0 ;  /* 0x0000000000007941 */ /* 0x000fea0003800200 */
.L_x_4:
[----:B------:R-:W-:Y:S02]  /*0ce0*/  HFMA2 R9, -RZ, RZ, 0, 0 ;  /* 0x00000000ff097431 */ /* 0x000fe400000001ff */
[----:B------:R-:W-:-:S07]  /*0cf0*/  IMAD.MOV.U32 R8, RZ, RZ, R6 ;  /* 0x000000ffff087224 */ /* 0x000fce00078e0006 */
.L_x_3:
[----:B------:R-:W-:Y:S05]  /*0d00*/  BSYNC.RECONVERGENT B1 ;  /* 0x0000000000017941 */ /* 0x000fea0003800200 */
.L_x_2:
[----:B------:R-:W-:-:S04]  /*0d10*/  LOP3.LUT R0, R26, 0x1, RZ, 0xc0, !PT ;  /* 0x000000011a007812 */ /* 0x000fc800078ec0ff */
[----:B------:R-:W-:-:S13]  /*0d20*/  ISETP.NE.U32.AND P0, PT, R0, 0x1, PT ;  /* 0x000000010000780c */ /* 0x000fda0003f05070 */
[----:B------:R-:W-:Y:S05]  /*0d30*/  @P0 BRA `(.L_x_1) ;  /* 0x0000000400680947 */ /* 0x000fea0003800000 */
[----:B------:R-:W0:Y:S01]  /*0d40*/  LDC.64 R2, c[0x0][0x388] ;  /* 0x0000e200ff027b82 */ /* 0x000e220000000a00 */
[----:B------:R-:W-:Y:S02]  /*0d50*/  IMAD R11, R9, 0x18, RZ ;  /* 0x00000018090b7824 */ /* 0x000fe400078e02ff */
[----:B0-----:R-:W-:-:S04]  /*0d60*/  IMAD.WIDE.U32 R8, R8, 0x18, R2 ;  /* 0x0000001808087825 */ /* 0x001fc800078e0002 */
[----:B------:R-:W-:-:S05]  /*0d70*/  IMAD.IADD R9, R9, 0x1, R11 ;  /* 0x0000000109097824 */ /* 0x000fca00078e020b */
[----:B------:R-:W2:Y:S04]  /*0d80*/  LDG.E R0, desc[UR6][R8.64+0x4] ;  /* 0x0000040608007981 */ /* 0x000ea8000c1e1900 */
[----:B------:R-:W3:Y:S04]  /*0d90*/  LDG.E R3, desc[UR6][R8.64] ;  /* 0x0000000608037981 */ /* 0x000ee8000c1e1900 */
[----:B------:R-:W4:Y:S01]  /*0da0*/  LDG.E R2, desc[UR6][R8.64+0x8] ;  /* 0x0000080608027981 */ /* 0x000f22000c1e1900 */
[----:B------:R-:W-:Y:S01]  /*0db0*/  BSSY.RECONVERGENT B0, `(.L_x_28) ;  /* 0x0000014000007945 */ /* 0x000fe20003800200 */
        /* <DEDUP_REMOVED lines=18> */
.L_x_29:
[----:B------:R-:W-:-:S07]  /*0ee0*/  CS2R R10, SRZ ;  /* 0x00000000000a7805 */ /* 0x000fce000001ff00 */
.L_x_30:
[----:B------:R-:W-:Y:S05]  /*0ef0*/  BSYNC.RECONVERGENT B0 ;  /* 0x0000000000007941 */ /* 0x000fea0003800200 */
.L_x_28:
        /* <DEDUP_REMOVED lines=12> */
.L_x_33:
[----:B------:R-:W-:-:S11]  /*0fc0*/  DADD R10, R2, 1.5 ;  /* 0x3ff80000020a7429 */ /* 0x000fd60000000000 */
.L_x_32:
[----:B------:R-:W-:Y:S05]  /*0fd0*/  BSYNC.RECONVERGENT B0 ;  /* 0x0000000000007941 */ /* 0x000fea0003800200 */
.L_x_31:
        /* <DEDUP_REMOVED lines=13> */
[----:B------:R-:W-:Y:S02]  /*10b0*/  MOV R17, R0 ;  /* 0x0000000000117202 */ /* 0x000fe40000000f00 */
[----:B------:R-:W-:-:S07]  /*10c0*/  MOV R10, 0x10e0 ;  /* 0x000010e0000a7802 */ /* 0x000fce0000000f00 */
[----:B------:R-:W-:Y:S05]  /*10d0*/  CALL.REL.NOINC `($__internal_0_$__cuda_sm3x_div_rn_noftz_f32_slowpath) ;  /* 0x0000001800b07944 */ /* 0x000fea0003c00000 */
.L_x_35:
[----:B------:R-:W-:Y:S05]  /*10e0*/  BSYNC.RECONVERGENT B0 ;  /* 0x0000000000007941 */ /* 0x000fea0003800200 */
.L_x_34:
        /* <DEDUP_REMOVED lines=14> */
.L_x_37:
[----:B------:R-:W-:Y:S05]  /*11d0*/  BSYNC.RECONVERGENT B0 ;  /* 0x0000000000007941 */ /* 0x000fea0003800200 */
.L_x_36:
        /* <DEDUP_REMOVED lines=14> */
.L_x_39:
[----:B------:R-:W-:Y:S05]  /*12c0*/  BSYNC.RECONVERGENT B0 ;  /* 0x0000000000007941 */ /* 0x000fea0003800200 */
.L_x_38:
[----:B------:R-:W-:-:S07]  /*12d0*/  FADD R25, R25, R8 ;  /* 0x0000000819197221 */ /* 0x000fce0000000000 */
.L_x_1:
[----:B0-----:R-:W-:Y:S05]  /*12e0*/  BSYNC.RECONVERGENT B2 ;  /* 0x0000000000027941 */ /* 0x001fea0003800200 */
.L_x_0:
[----:B------:R-:W0:Y:S01]  /*12f0*/  LDCU UR4, c[0x0][0x380] ;  /* 0x00007000ff0477ac */ /* 0x000e220008000800 */
[----:B------:R-:W-:Y:S01]  /*1300*/  BSSY.RECONVERGENT B0, `(.L_x_40) ;  /* 0x0000064000007945 */ /* 0x000fe20003800200 */
[----:B0-----:R-:W-:-:S13]  /*1310*/  ISETP.GE.AND P0, PT, R26, UR4, PT ;  /* 0x000000041a007c0c */ /* 0x001fda000bf06270 */
[----:B------:R-:W-:Y:S05]  /*1320*/  @P0 BRA `(.L_x_41) ;  /* 0x0000000400840947 */ /* 0x000fea0003800000 */
[----:B------:R-:W-:Y:S01]  /*1330*/  ISETP.NE.AND P0, PT, R27, R26, PT ;  /* 0x0000001a1b00720c */ /* 0x000fe20003f05270 */
[----:B------:R-:W-:-:S12]  /*1340*/  BSSY.RECONVERGENT B1, `(.L_x_42) ;  /* 0x000005e000017945 */ /* 0x000fd80003800200 */
[----:B------:R-:W-:Y:S05]  /*1350*/  @!P0 BRA `(.L_x_43) ;  /* 0x0000000400708947 */ /* 0x000fea0003800000 */
[----:B------:R-:W0:Y:S02]  /*1360*/  LDC.64 R10, c[0x0][0x388] ;  /* 0x0000e200ff0a7b82 */ /* 0x000e240000000a00 */
[----:B0-----:R-:W-:-:S04]  /*1370*/  IMAD.WIDE.U32 R8, R26, 0x18, R10 ;  /* 0x000000181a087825 */ /* 0x001fc800078e000a */
[----:B------:R-:W-:Y:S01]  /*1380*/  IMAD.WIDE R10, R27, 0x18, R10 ;  /* 0x000000181b0a7825 */ /* 0x000fe200078e020a */
[----:B------:R-:W2:Y:S04]  /*1390*/  LDG.E R3, desc[UR6][R8.64+0x4] ;  /* 0x0000040608037981 */ /* 0x000ea8000c1e1900 */
[----:B------:R-:W2:Y:S04]  /*13a0*/  LDG.E R0, desc[UR6][R10.64+0x4] ;  /* 0x000004060a007981 */ /* 0x000ea8000c1e1900 */
[----:B------:R-:W3:Y:S04]  /*13b0*/  LDG.E R4, desc[UR6][R8.64] ;  /* 0x0000000608047981 */ /* 0x000ee8000c1e1900 */
[----:B-----5:R-:W3:Y:S04]  /*13c0*/  LDG.E R5, desc[UR6][R10.64] ;  /* 0x000000060a057981 */ /* 0x020ee8000c1e1900 */
[----:B------:R-:W4:Y:S04]  /*13d0*/  LDG.E R2, desc[UR6][R8.64+0x8] ;  /* 0x0000080608027981 */ /* 0x000f28000c1e1900 */
[----:B------:R-:W4:Y:S01]  /*13e0*/  LDG.E R7, desc[UR6][R10.64+0x8] ;  /* 0x000008060a077981 */ /* 0x000f22000c1e1900 */
[----:B------:R-:W-:Y:S01]  /*13f0*/  BSSY.RECONVERGENT B2, `(.L_x_44) ;  /* 0x0000014000027945 */ /* 0x000fe20003800200 */
[----:B--2---:R-:W-:Y:S01]  /*1400*/  FADD R3, R3, -R0 ;  /* 0x8000000003037221 */ /* 0x004fe20000000000 */
[----:B---3--:R-:W-:-:S03]  /*1410*/  FADD R4, R4, -R5 ;  /* 0x8000000504047221 */ /* 0x008fc60000000000 */
[----:B------:R-:W-:-:S04]  /*1420*/  FMUL R5, R3, R3 ;  /* 0x0000000303057220 */ /* 0x000fc80000400000 */
[----:B------:R-:W-:Y:S01]  /*1430*/  FFMA R5, R4, R4, R5 ;  /* 0x0000000404057223 */ /* 0x000fe20000000005 */
[----:B----4-:R-:W-:-:S04]  /*1440*/  FADD R2, R2, -R7 ;  /* 0x8000000702027221 */ /* 0x010fc80000000000 */
[----:B------:R-:W-:-:S04]  /*1450*/  FFMA R0, R2, R2, R5 ;  /* 0x0000000202007223 */ /* 0x000fc80000000005 */
[----:B------:R-:W-:-:S04]  /*1460*/  FADD R0, R0, 9.999999682655225389e-21 ;  /* 0x1e3ce50800007421 */ /* 0x000fc80000000000 */
[----:B------:R0:W1:Y:S01]  /*1470*/  F2F.F64.F32 R6, R0 ;  /* 0x0000000000067310 */ /* 0x0000620000201800 */
[----:B------:R-:W-:-:S13]  /*1480*/  FSETP.NEU.AND P0, PT, R0, RZ, PT ;  /* 0x000000ff0000720b */ /* 0x000fda0003f0d000 */
[----:B0-----:R-:W-:Y:S05]  /*1490*/  @!P0 BRA `(.L_x_45) ;  /* 0x0000000000208947 */ /* 0x001fea0003800000 */
[----:B-1----:R-:W-:Y:S01]  /*14a0*/  DADD R8, -RZ, |R6| ;  /* 0x00000000ff087229 */ /* 0x002fe20000000506 */
[----:B------:R-:W-:-:S09]  /*14b0*/  MOV R28, 0x14e0 ;  /* 0x000014e0001c7802 */ /* 0x000fd20000000f00 */
[----:B------:R-:W-:-:S07]  /*14c0*/  IMAD.MOV.U32 R29, RZ, RZ, R9 ;  /* 0x000000ffff1d7224 */ /* 0x000fce00078e0009 */
[----:B------:R-:W-:Y:S05]  /*14d0*/  CALL.REL.NOINC `($_Z18MoveParticles_CUDAiP12ParticleType$__internal_accurate_pow) ;  /* 0x0000001c00507944 */ /* 0x000fea0003c00000 */
[----:B------:R-:W-:-:S04]  /*14e0*/  ISETP.GE.AND P0, PT, R7, RZ, PT ;  /* 0x000000ff0700720c */ /* 0x000fc80003f06270 */
[----:B------:R-:W-:Y:S02]  /*14f0*/  FSEL R10, R9, RZ, P0 ;  /* 0x000000ff090a7208 */ /* 0x000fe40000000000 */
[----:B------:R-:W-:Y:S01]  /*1500*/  FSEL R11, R8, -QNAN , P0 ;  /* 0xfff80000080b7808 */ /* 0x000fe20000000000 */
[----:B------:R-:W-:Y:S06]  /*1510*/  BRA `(.L_x_46) ;  /* 0x0000000000047947 */ /* 0x000fec0003800000 */
.L_x_45:
[----:B------:R-:W-:-:S07]  /*1520*/  CS2R R10, SRZ ;  /* 0x00000000000a7805 */ /* 0x000fce000001ff00 */
.L_x_46:
[----:B------:R-:W-:Y:S05]  /*1530*/  BSYNC.RECONVERGENT B2 ;  /* 0x0000000000027941 */ /* 0x000fea0003800200 */
.L_x_44:
        /* <DEDUP_REMOVED lines=9> */
[----:B------:R-:W-:Y:S01]  /*15d0*/  MOV R10, 0x0 ;  /* 0x00000000000a7802 */ /* 0x000fe20000000f00 */
[----:B------:R-:W-:Y:S01]  /*15e0*/  IMAD.MOV.U32 R11, RZ, RZ, 0x7ff00000 ;  /* 0x7ff00000ff0b7424 */ /* 0x000fe200078e00ff */
[----:B------:R-:W-:Y:S06]  /*15f0*/  BRA `(.L_x_48) ;  /* 0x0000000000047947 */ /* 0x000fec0003800000 */
.L_x_49:
[----:B------:R-:W-:-:S11]  /*1600*/  DADD R10, R6, 1.5 ;  /* 0x3ff80000060a7429 */ /* 0x000fd60000000000 */
.L_x_48:
[----:B------:R-:W-:Y:S05]  /*1610*/  BSYNC.RECONVERGENT B2 ;  /* 0x0000000000027941 */ /* 0x000fea0003800200 */
.L_x_47:
        /* <DEDUP_REMOVED lines=12> */
[----:B------:R-:W-:Y:S01]  /*16e0*/  MOV R15, R4 ;  /* 0x00000004000f7202 */ /* 0x000fe20000000f00 */
[----:B------:R-:W-:Y:S01]  /*16f0*/  IMAD.MOV.U32 R17, RZ, RZ, R5 ;  /* 0x000000ffff117224 */ /* 0x000fe200078e0005 */
[----:B------:R-:W-:-:S07]  /*1700*/  MOV R10, 0x1720 ;  /* 0x00001720000a7802 */ /* 0x000fce0000000f00 */
[----:B------:R-:W-:Y:S05]  /*1710*/  CALL.REL.NOINC `($__internal_0_$__cuda_sm3x_div_rn_noftz_f32_slowpath) ;  /* 0x0000001400207944 */ /* 0x000fea0003c00000 */
.L_x_51:
[----:B------:R-:W-:Y:S05]  /*1720*/  BSYNC.RECONVERGENT B2 ;  /* 0x0000000000027941 */ /* 0x000fea0003800200 */
.L_x_50:
        /* <DEDUP_REMOVED lines=14> */
.L_x_53:
[----:B------:R-:W-:Y:S05]  /*1810*/  BSYNC.RECONVERGENT B2 ;  /* 0x0000000000027941 */ /* 0x000fea0003800200 */
.L_x_52:
        /* <DEDUP_REMOVED lines=14> */
.L_x_55:
[----:B------:R-:W-:Y:S05]  /*1900*/  BSYNC.RECONVERGENT B2 ;  /* 0x0000000000027941 */ /* 0x000fea0003800200 */
.L_x_54:
[----:B------:R-:W-:-:S07]  /*1910*/  FADD R25, R25, R8 ;  /* 0x0000000819197221 */ /* 0x000fce0000000000 */
.L_x_43:
[----:B------:R-:W-:Y:S05]  /*1920*/  BSYNC.RECONVERGENT B1 ;  /* 0x0000000000017941 */ /* 0x000fea0003800200 */
.L_x_42:
[----:B------:R-:W-:-:S07]  /*1930*/  IADD3 R26, PT, PT, R26, 0x1, RZ ;  /* 0x000000011a1a7810 */ /* 0x000fce0007ffe0ff */
.L_x_41:
[----:B------:R-:W-:Y:S05]  /*1940*/  BSYNC.RECONVERGENT B0 ;  /* 0x0000000000007941 */ /* 0x000fea0003800200 */
.L_x_40:
[----:B------:R-:W0:Y:S01]  /*1950*/  LDCU UR8, c[0x0][0x380] ;  /* 0x00007000ff0877ac */ /* 0x000e220008000800 */
[----:B------:R-:W-:Y:S01]  /*1960*/  BSSY.RECONVERGENT B0, `(.L_x_56) ;  /* 0x0000117000007945 */ /* 0x000fe20003800200 */
[----:B0-----:R-:W-:-:S13]  /*1970*/  ISETP.GE.AND P0, PT, R26, UR8, PT ;  /* 0x000000081a007c0c */ /* 0x001fda000bf06270 */
[----:B------:R-:W-:Y:S05]  /*1980*/  @P0 BRA `(.L_x_57) ;  /* 0x0000001000500947 */ /* 0x000fea0003800000 */
[----:B-----5:R-:W0:Y:S02]  /*1990*/  LDC.64 R6, c[0x0][0x388] ;  /* 0x0000e200ff067b82 */ /* 0x020e240000000a00 */
[----:B0-----:R-:W-:-:S05]  /*19a0*/  IMAD.WIDE R8, R27, 0x18, R6 ;  /* 0x000000181b087825 */ /* 0x001fca00078e0206 */
[----:B------:R0:W5:Y:S04]  /*19b0*/  LDG.E R5, desc[UR6][R8.64] ;  /* 0x0000000608057981 */ /* 0x000168000c1e1900 */
[----:B------:R0:W5:Y:S04]  /*19c0*/  LDG.E R4, desc[UR6][R8.64+0x4] ;  /* 0x0000040608047981 */ /* 0x000168000c1e1900 */
[----:B------:R0:W5:Y:S01]  /*19d0*/  LDG.E R3, desc[UR6][R8.64+0x8] ;  /* 0x0000080608037981 */ /* 0x000162000c1e1900 */
[----:B------:R-:W-:Y:S01]  /*19e0*/  IADD3 R0, PT, PT, -R26, UR8, RZ ;  /* 0x000000081a007c10 */ /* 0x000fe2000fffe1ff */
[----:B------:R-:W-:Y:S03]  /*19f0*/  BSSY.RECONVERGENT B1, `(.L_x_58) ;  /* 0x000005a000017945 */ /* 0x000fe60003800200 */
[----:B------:R-:W-:-:S04]  /*1a00*/  LOP3.LUT R0, R0, 0x1, RZ, 0xc0, !PT ;  /* 0x0000000100007812 */ /* 0x000fc800078ec0ff */
[----:B------:R-:W-:Y:S01]  /*1a10*/  ISETP.NE.U32.AND P0, PT, R0, 0x1, PT ;  /* 0x000000010000780c */ /* 0x000fe20003f05070 */
[----:B------:R-:W-:-:S12]  /*1a20*/  VIADD R0, R26, 0x1 ;  /* 0x000000011a007836 */ /* 0x000fd80000000000 */
[----:B0-----:R-:W-:Y:S05]  /*1a30*/  @P0 BRA `(.L_x_59) ;  /* 0x0000000400540947 */ /* 0x001fea0003800000 */
[----:B------:R-:W-:-:S05]  /*1a40*/  IMAD.WIDE.U32 R8, R26, 0x18, R6 ;  /* 0x000000181a087825 */ /* 0x000fca00078e0006 */
        /* <DEDUP_REMOVED lines=22> */
.L_x_61:
[----:B------:R-:W-:-:S07]  /*1bb0*/  CS2R R10, SRZ ;  /* 0x00000000000a7805 */ /* 0x000fce000001ff00 */
.L_x_62:
[----:B------:R-:W-:Y:S05]  /*1bc0*/  BSYNC.RECONVERGENT B2 ;  /* 0x0000000000027941 */ /* 0x000fea0003800200 */
.L_x_60:
        /* <DEDUP_REMOVED lines=12> */
.L_x_65:
[----:B------:R-:W-:-:S11]  /*1c90*/  DADD R10, R32, 1.5 ;  /* 0x3ff80000200a7429 */ /* 0x000fd60000000000 */
.L_x_64:
[----:B------:R-:W-:Y:S05]  /*1ca0*/  BSYNC.RECONVERGENT B2 ;  /* 0x0000000000027941 */ /* 0x000fea0003800200 */
.L_x_63:
        /* <DEDUP_REMOVED lines=15> */
.L_x_67:
[----:B------:R-:W-:Y:S05]  /*1da0*/  BSYNC.RECONVERGENT B2 ;  /* 0x0000000000027941 */ /* 0x000fea0003800200 */
.L_x_66:
        /* <DEDUP_REMOVED lines=13> */
.L_x_69:
[----:B------:R-:W-:Y:S05]  /*1e80*/  BSYNC.RECONVERGENT B2 ;  /* 0x0000000000027941 */ /* 0x000fea0003800200 */
.L_x_68:
        /* <DEDUP_REMOVED lines=13> */
.L_x_71:
[----:B------:R-:W-:Y:S05]  /*1f60*/  BSYNC.RECONVERGENT B2 ;  /* 0x0000000000027941 */ /* 0x000fea0003800200 */
.L_x_70:
[----:B------:R-:W-:Y:S01]  /*1f70*/  FADD R25, R25, R8 ;  /* 0x0000000819197221 */ /* 0x000fe20000000000 */
[----:B------:R-:W-:-:S07]  /*1f80*/  MOV R26, R0 ;  /* 0x00000000001a7202 */ /* 0x000fce0000000f00 */
.L_x_59:
[----:B------:R-:W-:Y:S05]  /*1f90*/  BSYNC.RECONVERGENT B1 ;  /* 0x0000000000017941 */ /* 0x000fea0003800200 */
.L_x_58:
[----:B------:R-:W0:Y:S02]  /*1fa0*/  LDC R9, c[0x0][0x380] ;  /* 0x0000e000ff097b82 */ /* 0x000e240000000800 */
[----:B0-----:R-:W-:-:S13]  /*1fb0*/  ISETP.NE.AND P0, PT, R0, R9, PT ;  /* 0x000000090000720c */ /* 0x001fda0003f05270 */
[----:B------:R-:W-:Y:S05]  /*1fc0*/  @!P0 BRA `(.L_x_57) ;  /* 0x0000000800c08947 */ /* 0x000fea0003800000 */
[----:B------:R-:W0:Y:S02]  /*1fd0*/  LDC.64 R6, c[0x0][0x388] ;  /* 0x0000e200ff067b82 */ /* 0x000e240000000a00 */
[----:B0-----:R-:W-:-:S04]  /*1fe0*/  IMAD.WIDE.U32 R6, R26, 0x18, R6 ;  /* 0x000000181a067825 */ /* 0x001fc800078e0006 */
[----:B------:R-:W-:Y:S01]  /*1ff0*/  IMAD.IADD R26, R26, 0x1, -R9 ;  /* 0x000000011a1a7824 */ /* 0x000fe200078e0a09 */
[----:B------:R-:W-:-:S04]  /*2000*/  IADD3 R32, P0, PT, R6, 0x20, RZ ;  /* 0x0000002006207810 */ /* 0x000fc80007f1e0ff */
[----:B------:R-:W-:-:S09]  /*2010*/  IADD3.X R33, PT, PT, RZ, R7, RZ, P0, !PT ;  /* 0x00000007ff217210 */ /* 0x000fd200007fe4ff */
.L_x_96:
        /* <DEDUP_REMOVED lines=24> */
.L_x_73:
[----:B------:R-:W-:-:S07]  /*21a0*/  CS2R R10, SRZ ;  /* 0x00000000000a7805 */ /* 0x000fce000001ff00 */
.L_x_74:
[----:B------:R-:W-:Y:S05]  /*21b0*/  BSYNC.RECONVERGENT B1 ;  /* 0x0000000000017941 */ /* 0x000fea0003800200 */
.L_x_72:
        /* <DEDUP_REMOVED lines=12> */
.L_x_77:
[----:B------:R-:W-:-:S11]  /*2280*/  DADD R10, R34, 1.5 ;  /* 0x3ff80000220a7429 */ /* 0x000fd60000000000 */
.L_x_76:
[----:B------:R-:W-:Y:S05]  /*2290*/  BSYNC.RECONVERGENT B1 ;  /* 0x0000000000017941 */ /* 0x000fea0003800200 */
.L_x_75:
        /* <DEDUP_REMOVED lines=15> */
.L_x_79:
[----:B------:R-:W-:Y:S05]  /*2390*/  BSYNC.RECONVERGENT B1 ;  /* 0x0000000000017941 */ /* 0x000fea0003800200 */
.L_x_78:
        /* <DEDUP_REMOVED lines=13> */
.L_x_81:
[----:B------:R-:W-:Y:S05]  /*2470*/  BSYNC.RECONVERGENT B1 ;  /* 0x0000000000017941 */ /* 0x000fea0003800200 */
.L_x_80:
        /* <DEDUP_REMOVED lines=13> */
.L_x_83:
[----:B------:R-:W-:Y:S05]  /*2550*/  BSYNC.RECONVERGENT B1 ;  /* 0x0000000000017941 */ /* 0x000fea0003800200 */
.L_x_82:
        /* <DEDUP_REMOVED lines=23> */
.L_x_85:
[----:B------:R-:W-:-:S07]  /*26d0*/  CS2R R10, SRZ ;  /* 0x00000000000a7805 */ /* 0x000fce000001ff00 */
.L_x_86:
[----:B------:R-:W-:Y:S05]  /*26e0*/  BSYNC.RECONVERGENT B1 ;  /* 0x0000000000017941 */ /* 0x000fea0003800200 */
.L_x_84:
        /* <DEDUP_REMOVED lines=12> */
.L_x_89:
[----:B------:R-:W-:-:S11]  /*27b0*/  DADD R10, R34, 1.5 ;  /* 0x3ff80000220a7429 */ /* 0x000fd60000000000 */
.L_x_88:
[----:B------:R-:W-:Y:S05]  /*27c0*/  BSYNC.RECONVERGENT B1 ;  /* 0x0000000000017941 */ /* 0x000fea0003800200 */
.L_x_87:
        /* <DEDUP_REMOVED lines=15> */
.L_x_91:
[----:B------:R-:W-:Y:S05]  /*28c0*/  BSYNC.RECONVERGENT B1 ;  /* 0x0000000000017941 */ /* 0x000fea0003800200 */
.L_x_90:
        /* <DEDUP_REMOVED lines=13> */
.L_x_93:
[----:B------:R-:W-:Y:S05]  /*29a0*/  BSYNC.RECONVERGENT B1 ;  /* 0x0000000000017941 */ /* 0x000fea0003800200 */
.L_x_92:
        /* <DEDUP_REMOVED lines=13> */
.L_x_95:
[----:B------:R-:W-:Y:S05]  /*2a80*/  BSYNC.RECONVERGENT B1 ;  /* 0x0000000000017941 */ /* 0x000fea0003800200 */
.L_x_94:
[----:B------:R-:W-:Y:S01]  /*2a90*/  IADD3 R32, P0, PT, R32, 0x30, RZ ;  /* 0x0000003020207810 */ /* 0x000fe20007f1e0ff */
[----:B------:R-:W-:-:S03]  /*2aa0*/  FADD R25, R25, R8 ;  /* 0x0000000819197221 */ /* 0x000fc60000000000 */
[----:B------:R-:W-:Y:S01]  /*2ab0*/  IADD3.X R33, PT, PT, RZ, R33, RZ, P0, !PT ;  /* 0x00000021ff217210 */ /* 0x000fe200007fe4ff */
[----:B------:R-:W-:Y:S08]  /*2ac0*/  @P2 BRA `(.L_x_96) ;  /* 0xfffffff400542947 */ /* 0x000ff0000383ffff */
.L_x_57:
[----:B------:R-:W-:Y:S05]  /*2ad0*/  BSYNC.RECONVERGENT B0 ;  /* 0x0000000000007941 */ /* 0x000fea0003800200 */
.L_x_56:
[----:B-----5:R-:W0:Y:S02]  /*2ae0*/  LDC.64 R2, c[0x0][0x388] ;  /* 0x0000e200ff027b82 */ /* 0x020e240000000a00 */
[----:B0-----:R-:W-:-:S05]  /*2af0*/  IMAD.WIDE R2, R27, 0x18, R2 ;  /* 0x000000181b027825 */ /* 0x001fca00078e0202 */
[----:B------:R-:W2:Y:S04]  /*2b00*/  LDG.E R5, desc[UR6][R2.64+0xc] ;  /* 0x00000c0602057981 */ /* 0x000ea8000c1e1900 */
[----:B------:R-:W3:Y:S04]  /*2b10*/  LDG.E R0, desc[UR6][R2.64+0x10] ;  /* 0x0000100602007981 */ /* 0x000ee8000c1e1900 */
[----:B------:R-:W4:Y:S01]  /*2b20*/  LDG.E R4, desc[UR6][R2.64+0x14] ;  /* 0x0000140602047981 */ /* 0x000f22000c1e1900 */
[----:B--2---:R-:W-:Y:S01]  /*2b30*/  FFMA R5, R30, 0.00050000002374872565269, R5 ;  /* 0x3a03126f1e057823 */ /* 0x004fe20000000005 */
[----:B---3--:R-:W-:-:S04]  /*2b40*/  FFMA R31, R31, 0.00050000002374872565269, R0 ;  /* 0x3a03126f1f1f7823 */ /* 0x008fc80000000000 */
[----:B------:R-:W-:Y:S01]  /*2b50*/  STG.E desc[UR6][R2.64+0xc], R5 ;  /* 0x00000c0502007986 */ /* 0x000fe2000c101906 */
[----:B----4-:R-:W-:-:S03]  /*2b60*/  FFMA R25, R25, 0.00050000002374872565269, R4 ;  /* 0x3a03126f19197823 */ /* 0x010fc60000000004 */
[----:B------:R-:W-:Y:S04]  /*2b70*/  STG.E desc[UR6][R2.64+0x10], R31 ;  /* 0x0000101f02007986 */ /* 0x000fe8000c101906 */
[----:B------:R-:W-:Y:S01]  /*2b80*/  STG.E desc[UR6][R2.64+0x14], R25 ;  /* 0x0000141902007986 */ /* 0x000fe2000c101906 */
[----:B------:R-:W-:Y:S05]  /*2b90*/  EXIT ;  /* 0x000000000000794d */ /* 0x000fea0003800000 */
        .weak           $__internal_0_$__cuda_sm3x_div_rn_noftz_f32_slowpath
        .type           $__internal_0_$__cuda_sm3x_div_rn_noftz_f32_slowpath,@function
        .size           $__internal_0_$__cuda_sm3x_div_rn_noftz_f32_slowpath,($_Z18MoveParticles_CUDAiP12ParticleType$__internal_accurate_pow - $__internal_0_$__cuda_sm3x_div_rn_noftz_f32_slowpath)
$__internal_0_$__cuda_sm3x_div_rn_noftz_f32_slowpath:
[----:B------:R-:W-:Y:S01]  /*2ba0*/  SHF.R.U32.HI R9, RZ, 0x17, R17 ;  /* 0x00000017ff097819 */ /* 0x000fe20000011611 */
[----:B------:R-:W-:Y:S01]  /*2bb0*/  BSSY.RECONVERGENT B3, `(.L_x_97) ;  /* 0x0000064000037945 */ /* 0x000fe20003800200 */
[----:B------:R-:W-:Y:S01]  /*2bc0*/  SHF.R.U32.HI R14, RZ, 0x17, R15 ;  /* 0x00000017ff0e7819 */ /* 0x000fe2000001160f */
[----:B------:R-:W-:Y:S01]  /*2bd0*/  IMAD.MOV.U32 R12, RZ, RZ, R17 ;  /* 0x000000ffff0c7224 */ /* 0x000fe200078e0011 */
[----:B------:R-:W-:Y:S02]  /*2be0*/  LOP3.LUT R9, R9, 0xff, RZ, 0xc0, !PT ;  /* 0x000000ff09097812 */ /* 0x000fe400078ec0ff */
[----:B------:R-:W-:-:S03]  /*2bf0*/  LOP3.LUT R14, R14, 0xff, RZ, 0xc0, !PT ;  /* 0x000000ff0e0e7812 */ /* 0x000fc600078ec0ff */
[----:B------:R-:W-:Y:S01]  /*2c00*/  VIADD R8, R9, 0xffffffff ;  /* 0xffffffff09087836 */ /* 0x000fe20000000000 */
[----:B------:R-:W-:-:S04]  /*2c10*/  IADD3 R11, PT, PT, R14, -0x1, RZ ;  /* 0xffffffff0e0b7810 */ /* 0x000fc80007ffe0ff */
[----:B------:R-:W-:-:S04]  /*2c20*/  ISETP.GT.U32.AND P0, PT, R8, 0xfd, PT ;  /* 0x000000fd0800780c */ /* 0x000fc80003f04070 */
[----:B------:R-:W-:-:S13]  /*2c30*/  ISETP.GT.U32.OR P0, PT, R11, 0xfd, P0 ;  /* 0x000000fd0b00780c */ /* 0x000fda0000704470 */
[----:B------:R-:W-:Y:S01]  /*2c40*/  @!P0 MOV R16, RZ ;  /* 0x000000ff00108202 */ /* 0x000fe20000000f00 */
[----:B------:R-:W-:Y:S06]  /*2c50*/  @!P0 BRA `(.L_x_98) ;  /* 0x00000000005c8947 */ /* 0x000fec0003800000 */
[----:B------:R-:W-:Y:S02]  /*2c60*/  FSETP.GTU.FTZ.AND P0, PT, |R15|, +INF , PT ;  /* 0x7f8000000f00780b */ /* 0x000fe40003f1c200 */
[----:B------:R-:W-:-:S04]  /*2c70*/  FSETP.GTU.FTZ.AND P1, PT, |R17|, +INF , PT ;  /* 0x7f8000001100780b */ /* 0x000fc80003f3c200 */
[----:B------:R-:W-:-:S13]  /*2c80*/  PLOP3.LUT P0, PT, P0, P1, PT, 0xf8, 0x8f ;  /* 0x00000000008f781c */ /* 0x000fda0000703f70 */
[----:B------:R-:W-:Y:S05]  /*2c90*/  @P0 BRA `(.L_x_99) ;  /* 0x0000000400500947 */ /* 0x000fea0003800000 */
[----:B------:R-:W-:-:S13]  /*2ca0*/  LOP3.LUT P0, RZ, R12, 0x7fffffff, R15, 0xc8, !PT ;  /* 0x7fffffff0cff7812 */ /* 0x000fda000780c80f */
[----:B------:R-:W-:Y:S05]  /*2cb0*/  @!P0 BRA `(.L_x_100) ;  /* 0x0000000400408947 */ /* 0x000fea0003800000 */
[----:B------:R-:W-:Y:S02]  /*2cc0*/  FSETP.NEU.FTZ.AND P3, PT, |R15|, +INF , PT ;  /* 0x7f8000000f00780b */ /* 0x000fe40003f7d200 */
[----:B------:R-:W-:Y:S02]  /*2cd0*/  FSETP.NEU.FTZ.AND P1, PT, |R17|, +INF , PT ;  /* 0x7f8000001100780b */ /* 0x000fe40003f3d200 */
[----:B------:R-:W-:-:S11]  /*2ce0*/  FSETP.NEU.FTZ.AND P0, PT, |R15|, +INF , PT ;  /* 0x7f8000000f00780b */ /* 0x000fd60003f1d200 */
[----:B------:R-:W-:Y:S05]  /*2cf0*/  @!P1 BRA !P3, `(.L_x_100) ;  /* 0x0000000400309947 */ /* 0x000fea0005800000 */
[----:B------:R-:W-:-:S04]  /*2d00*/  LOP3.LUT P3, RZ, R15, 0x7fffffff, RZ, 0xc0, !PT ;  /* 0x7fffffff0fff7812 */ /* 0x000fc8000786c0ff */
[----:B------:R-:W-:-:S13]  /*2d10*/  PLOP3.LUT P1, PT, P1, P3, PT, 0x2f, 0xf2 ;  /* 0x0000000000f2781c */ /* 0x000fda0000f26577 */
[----:B------:R-:W-:Y:S05]  /*2d20*/  @P1 BRA `(.L_x_101) ;  /* 0x00000004001c1947 */ /* 0x000fea0003800000 */
[----:B------:R-:W-:-:S04]  /*2d30*/  LOP3.LUT P1, RZ, R12, 0x7fffffff, RZ, 0xc0, !PT ;  /* 0x7fffffff0cff7812 */ /* 0x000fc8000782c0ff */
[----:B------:R-:W-:-:S13]  /*2d40*/  PLOP3.LUT P0, PT, P0, P1, PT, 0x2f, 0xf2 ;  /* 0x0000000000f2781c */ /* 0x000fda0000702577 */
[----:B------:R-:W-:Y:S05]  /*2d50*/  @P0 BRA `(.L_x_102) ;  /* 0x0000000400040947 */ /* 0x000fea0003800000 */
[----:B------:R-:W-:Y:S02]  /*2d60*/  ISETP.GE.AND P0, PT, R11, RZ, PT ;  /* 0x000000ff0b00720c */ /* 0x000fe40003f06270 */
[----:B------:R-:W-:-:S11]  /*2d70*/  ISETP.GE.AND P1, PT, R8, RZ, PT ;  /* 0x000000ff0800720c */ /* 0x000fd60003f26270 */
[----:B------:R-:W-:Y:S01]  /*2d80*/  @P0 IMAD.MOV.U32 R16, RZ, RZ, RZ ;  /* 0x000000ffff100224 */ /* 0x000fe200078e00ff */
[----:B------:R-:W-:Y:S01]  /*2d90*/  @!P0 MOV R16, 0xffffffc0 ;  /* 0xffffffc000108802 */ /* 0x000fe20000000f00 */
[----:B------:R-:W-:Y:S01]  /*2da0*/  @!P0 FFMA R15, R15, 1.84467440737095516160e+19, RZ ;  /* 0x5f8000000f0f8823 */ /* 0x000fe200000000ff */
[----:B------:R-:W-:-:S03]  /*2db0*/  @!P1 FFMA R12, R17, 1.84467440737095516160e+19, RZ ;  /* 0x5f800000110c9823 */ /* 0x000fc600000000ff */
[----:B------:R-:W-:-:S07]  /*2dc0*/  @!P1 VIADD R16, R16, 0x40 ;  /* 0x0000004010109836 */ /* 0x000fce0000000000 */
.L_x_98:
[----:B------:R-:W-:Y:S01]  /*2dd0*/  LEA R11, R9, 0xc0800000, 0x17 ;  /* 0xc0800000090b7811 */ /* 0x000fe200078eb8ff */
[----:B------:R-:W-:Y:S01]  /*2de0*/  VIADD R14, R14, 0xffffff81 ;  /* 0xffffff810e0e7836 */ /* 0x000fe20000000000 */
[----:B------:R-:W-:Y:S02]  /*2df0*/  BSSY.RECONVERGENT B4, `(.L_x_103) ;  /* 0x0000035000047945 */ /* 0x000fe40003800200 */
[----:B------:R-:W-:Y:S01]  /*2e00*/  IADD3 R18, PT, PT, -R11, R12, RZ ;  /* 0x0000000c0b127210 */ /* 0x000fe20007ffe1ff */
[----:B------:R-:W-:-:S03]  /*2e10*/  IMAD R15, R14, -0x800000, R15 ;  /* 0xff8000000e0f7824 */ /* 0x000fc600078e020f */
[----:B------:R-:W0:Y:S01]  /*2e20*/  MUFU.RCP R11, R18 ;  /* 0x00000012000b7308 */ /* 0x000e220000001000 */
[----:B------:R-:W-:-:S04]  /*2e30*/  FADD.FTZ R12, -R18, -RZ ;  /* 0x800000ff120c7221 */ /* 0x000fc80000010100 */
[----:B0-----:R-:W-:-:S04]  /*2e40*/  FFMA R8, R11, R12, 1 ;  /* 0x3f8000000b087423 */ /* 0x001fc8000000000c */
[----:B------:R-:W-:-:S04]  /*2e50*/  FFMA R8, R11, R8, R11 ;  /* 0x000000080b087223 */ /* 0x000fc8000000000b */
[----:B------:R-:W-:-:S04]  /*2e60*/  FFMA R13, R15, R8, RZ ;  /* 0x000000080f0d7223 */ /* 0x000fc800000000ff */
[----:B------:R-:W-:-:S04]  /*2e70*/  FFMA R11, R12, R13, R15 ;  /* 0x0000000d0c0b7223 */ /* 0x000fc8000000000f */
[----:B------:R-:W-:-:S04]  /*2e80*/  FFMA R11, R8, R11, R13 ;  /* 0x0000000b080b7223 */ /* 0x000fc8000000000d */
[----:B------:R-:W-:Y:S01]  /*2e90*/  FFMA R12, R12, R11, R15 ;  /* 0x0000000b0c0c7223 */ /* 0x000fe2000000000f */
[----:B------:R-:W-:-:S03]  /*2ea0*/  IADD3 R15, PT, PT, R14, 0x7f, -R9 ;  /* 0x0000007f0e0f7810 */ /* 0x000fc60007ffe809 */
[----:B------:R-:W-:Y:S01]  /*2eb0*/  FFMA R13, R8, R12, R11 ;  /* 0x0000000c080d7223 */ /* 0x000fe2000000000b */
[----:B------:R-:W-:-:S04]  /*2ec0*/  IADD3 R16, PT, PT, R15, R16, RZ ;  /* 0x000000100f107210 */ /* 0x000fc80007ffe0ff */
[----:B------:R-:W-:-:S04]  /*2ed0*/  SHF.R.U32.HI R9, RZ, 0x17, R13 ;  /* 0x00000017ff097819 */ /* 0x000fc8000001160d */
[----:B------:R-:W-:-:S05]  /*2ee0*/  LOP3.LUT R9, R9, 0xff, RZ, 0xc0, !PT ;  /* 0x000000ff09097812 */ /* 0x000fca00078ec0ff */
[----:B------:R-:W-:-:S05]  /*2ef0*/  IMAD.IADD R9, R9, 0x1, R16 ;  /* 0x0000000109097824 */ /* 0x000fca00078e0210 */
[----:B------:R-:W-:-:S04]  /*2f00*/  IADD3 R14, PT, PT, R9, -0x1, RZ ;  /* 0xffffffff090e7810 */ /* 0x000fc80007ffe0ff */
[----:B------:R-:W-:-:S13]  /*2f10*/  ISETP.GE.U32.AND P0, PT, R14, 0xfe, PT ;  /* 0x000000fe0e00780c */ /* 0x000fda0003f06070 */
[----:B------:R-:W-:Y:S05]  /*2f20*/  @!P0 BRA `(.L_x_104) ;  /* 0x0000000000808947 */ /* 0x000fea0003800000 */
[----:B------:R-:W-:-:S13]  /*2f30*/  ISETP.GT.AND P0, PT, R9, 0xfe, PT ;  /* 0x000000fe0900780c */ /* 0x000fda0003f04270 */
[----:B------:R-:W-:Y:S05]  /*2f40*/  @P0 BRA `(.L_x_105) ;  /* 0x00000000006c0947 */ /* 0x000fea0003800000 */
[----:B------:R-:W-:-:S13]  /*2f50*/  ISETP.GE.AND P0, PT, R9, 0x1, PT ;  /* 0x000000010900780c */ /* 0x000fda0003f06270 */
[----:B------:R-:W-:Y:S05]  /*2f60*/  @P0 BRA `(.L_x_106) ;  /* 0x0000000000740947 */ /* 0x000fea0003800000 */
[----:B------:R-:W-:Y:S02]  /*2f70*/  ISETP.GE.AND P0, PT, R9, -0x18, PT ;  /* 0xffffffe80900780c */ /* 0x000fe40003f06270 */
[----:B------:R-:W-:-:S11]  /*2f80*/  LOP3.LUT R13, R13, 0x80000000, RZ, 0xc0, !PT ;  /* 0x800000000d0d7812 */ /* 0x000fd600078ec0ff */
[----:B------:R-:W-:Y:S05]  /*2f90*/  @!P0 BRA `(.L_x_106) ;  /* 0x0000000000688947 */ /* 0x000fea0003800000 */
[CCC-:B------:R-:W-:Y:S01]  /*2fa0*/  FFMA.RZ R14, R8.reuse, R12.reuse, R11.reuse ;  /* 0x0000000c080e7223 */ /* 0x1c0fe2000000c00b */
[CCC-:B------:R-:W-:Y:S01]  /*2fb0*/  FFMA.RP R15, R8.reuse, R12.reuse, R11.reuse ;  /* 0x0000000c080f7223 */ /* 0x1c0fe2000000800b */
[----:B------:R-:W-:Y:S01]  /*2fc0*/  FFMA.RM R12, R8, R12, R11 ;  /* 0x0000000c080c7223 */ /* 0x000fe2000000400b */
[C---:B------:R-:W-:Y:S02]  /*2fd0*/  IADD3 R8, PT, PT, R9.reuse, 0x20, RZ ;  /* 0x0000002009087810 */ /* 0x040fe40007ffe0ff */
[----:B------:R-:W-:Y:S02]  /*2fe0*/  LOP3.LUT R14, R14, 0x7fffff, RZ, 0xc0, !PT ;  /* 0x007fffff0e0e7812 */ /* 0x000fe400078ec0ff */
[C---:B------:R-:W-:Y:S02]  /*2ff0*/  ISETP.NE.AND P3, PT, R9.reuse, RZ, PT ;  /* 0x000000ff0900720c */ /* 0x040fe40003f65270 */
[----:B------:R-:W-:Y:S02]  /*3000*/  LOP3.LUT R11, R14, 0x800000, RZ, 0xfc, !PT ;  /* 0x008000000e0b7812 */ /* 0x000fe400078efcff */
[----:B------:R-:W-:Y:S01]  /*3010*/  ISETP.NE.AND P1, PT, R9, RZ, PT ;  /* 0x000000ff0900720c */ /* 0x000fe20003f25270 */
[----:B------:R-:W-:Y:S01]  /*3020*/  IMAD.MOV R9, RZ, RZ, -R9 ;  /* 0x000000ffff097224 */ /* 0x000fe200078e0a09 */
[----:B------:R-:W-:-:S02]  /*3030*/  SHF.L.U32 R8, R11, R8, RZ ;  /* 0x000000080b087219 */ /* 0x000fc400000006ff */
[----:B------:R-:W-:Y:S02]  /*3040*/  FSETP.NEU.FTZ.AND P0, PT, R15, R12, PT ;  /* 0x0000000c0f00720b */ /* 0x000fe40003f1d000 */
[----:B------:R-:W-:Y:S02]  /*3050*/  SEL R12, R9, RZ, P3 ;  /* 0x000000ff090c7207 */ /* 0x000fe40001800000 */
[----:B------:R-:W-:Y:S02]  /*3060*/  ISETP.NE.AND P1, PT, R8, RZ, P1 ;  /* 0x000000ff0800720c */ /* 0x000fe40000f25270 */
[----:B------:R-:W-:Y:S02]  /*3070*/  SHF.R.U32.HI R11, RZ, R12, R11 ;  /* 0x0000000cff0b7219 */ /* 0x000fe4000001160b */
[----:B------:R-:W-:Y:S02]  /*3080*/  PLOP3.LUT P0, PT, P0, P1, PT, 0xf8, 0x8f ;  /* 0x00000000008f781c */ /* 0x000fe40000703f70 */
[----:B------:R-:W-:-:S02]  /*3090*/  SHF.R.U32.HI R9, RZ, 0x1, R11 ;  /* 0x00000001ff097819 */ /* 0x000fc4000001160b */
[----:B------:R-:W-:-:S04]  /*30a0*/  SEL R8, RZ, 0x1, !P0 ;  /* 0x00000001ff087807 */ /* 0x000fc80004000000 */
[----:B------:R-:W-:-:S04]  /*30b0*/  LOP3.LUT R8, R8, 0x1, R9, 0xf8, !PT ;  /* 0x0000000108087812 */ /* 0x000fc800078ef809 */
[----:B------:R-:W-:-:S04]  /*30c0*/  LOP3.LUT R8, R8, R11, RZ, 0xc0, !PT ;  /* 0x0000000b08087212 */ /* 0x000fc800078ec0ff */
[----:B------:R-:W-:-:S04]  /*30d0*/  IADD3 R8, PT, PT, R9, R8, RZ ;  /* 0x0000000809087210 */ /* 0x000fc80007ffe0ff */
[----:B------:R-:W-:Y:S01]  /*30e0*/  LOP3.LUT R13, R8, R13, RZ, 0xfc, !PT ;  /* 0x0000000d080d7212 */ /* 0x000fe200078efcff */
[----:B------:R-:W-:Y:S06]  /*30f0*/  BRA `(.L_x_106) ;  /* 0x0000000000107947 */ /* 0x000fec0003800000 */
.L_x_105:
[----:B------:R-:W-:-:S04]  /*3100*/  LOP3.LUT R13, R13, 0x80000000, RZ, 0xc0, !PT ;  /* 0x800000000d0d7812 */ /* 0x000fc800078ec0ff */
[----:B------:R-:W-:Y:S01]  /*3110*/  LOP3.LUT R13, R13, 0x7f800000, RZ, 0xfc, !PT ;  /* 0x7f8000000d0d7812 */ /* 0x000fe200078efcff */
[----:B------:R-:W-:Y:S06]  /*3120*/  BRA `(.L_x_106) ;  /* 0x0000000000047947 */ /* 0x000fec0003800000 */
.L_x_104:
[----:B------:R-:W-:-:S07]  /*3130*/  LEA R13, R16, R13, 0x17 ;  /* 0x0000000d100d7211 */ /* 0x000fce00078eb8ff */
.L_x_106:
[----:B------:R-:W-:Y:S05]  /*3140*/  BSYNC.RECONVERGENT B4 ;  /* 0x0000000000047941 */ /* 0x000fea0003800200 */
.L_x_103:
[----:B------:R-:W-:Y:S01]  /*3150*/  IMAD.MOV.U32 R8, RZ, RZ, R13 ;  /* 0x000000ffff087224 */ /* 0x000fe200078e000d */
[----:B------:R-:W-:Y:S06]  /*3160*/  BRA `(.L_x_107) ;  /* 0x0000000000207947 */ /* 0x000fec0003800000 */
.L_x_102:
[----:B------:R-:W-:-:S04]  /*3170*/  LOP3.LUT R12, R12, 0x80000000, R15, 0x48, !PT ;  /* 0x800000000c0c7812 */ /* 0x000fc800078e480f */
[----:B------:R-:W-:Y:S01]  /*3180*/  LOP3.LUT R8, R12, 0x7f800000, RZ, 0xfc, !PT ;  /* 0x7f8000000c087812 */ /* 0x000fe200078efcff */
[----:B------:R-:W-:Y:S06]  /*3190*/  BRA `(.L_x_107) ;  /* 0x0000000000147947 */ /* 0x000fec0003800000 */
.L_x_101:
[----:B------:R-:W-:Y:S01]  /*31a0*/  LOP3.LUT R8, R12, 0x80000000, R15, 0x48, !PT ;  /* 0x800000000c087812 */ /* 0x000fe200078e480f */
[----:B------:R-:W-:Y:S06]  /*31b0*/  BRA `(.L_x_107) ;  /* 0x00000000000c7947 */ /* 0x000fec0003800000 */
.L_x_100:
[----:B------:R-:W0:Y:S01]  /*31c0*/  MUFU.RSQ R8, -QNAN ;  /* 0xffc0000000087908 */ /* 0x000e220000001400 */
[----:B------:R-:W-:Y:S05]  /*31d0*/  BRA `(.L_x_107) ;  /* 0x0000000000047947 */ /* 0x000fea0003800000 */
.L_x_99:
[----:B------:R-:W-:-:S07]  /*31e0*/  FADD.FTZ R8, R15, R17 ;  /* 0x000000110f087221 */ /* 0x000fce0000010000 */
.L_x_107:
[----:B------:R-:W-:Y:S05]  /*31f0*/  BSYNC.RECONVERGENT B3 ;  /* 0x0000000000037941 */ /* 0x000fea0003800200 */
.L_x_97:
[----:B------:R-:W-:-:S04]  /*3200*/  HFMA2 R11, -RZ, RZ, 0, 0 ;  /* 0x00000000ff0b7431 */ /* 0x000fc800000001ff */
[----:B0-----:R-:W-:Y:S05]  /*3210*/  RET.REL.NODEC R10 `(_Z18MoveParticles_CUDAiP12ParticleType) ;  /* 0xffffffcc0a787950 */ /* 0x001fea0003c3ffff */
        .type           $_Z18MoveParticles_CUDAiP12ParticleType$__internal_accurate_pow,@function
        .size           $_Z18MoveParticles_CUDAiP12ParticleType$__internal_accurate_pow,(.L_x_111 - $_Z18MoveParticles_CUDAiP12ParticleType$__internal_accurate_pow)
$_Z18MoveParticles_CUDAiP12ParticleType$__internal_accurate_pow:
[----:B------:R-:W-:Y:S01]  /*3220*/  ISETP.GT.U32.AND P0, PT, R29, 0xfffff, PT ;  /* 0x000fffff1d00780c */ /* 0x000fe20003f04070 */
[----:B------:R-:W-:Y:S01]  /*3230*/  HFMA2 R13, -RZ, RZ, 1.703125, -23840 ;  /* 0x3ed0f5d2ff0d7431 */ /* 0x000fe200000001ff */
[----:B------:R-:W-:Y:S01]  /*3240*/  MOV R9, R29 ;  /* 0x0000001d00097202 */ /* 0x000fe20000000f00 */
[----:B------:R-:W-:Y:S01]  /*3250*/  UMOV UR4, 0x7d2cafe2 ;  /* 0x7d2cafe200047882 */ /* 0x000fe20000000000 */
[----:B------:R-:W-:Y:S01]  /*3260*/  MOV R12, 0x41ad3b5a ;  /* 0x41ad3b5a000c7802 */ /* 0x000fe20000000f00 */
[----:B------:R-:W-:Y:S01]  /*3270*/  UMOV UR5, 0x3eb0f5ff ;  /* 0x3eb0f5ff00057882 */ /* 0x000fe20000000000 */
[----:B------:R-:W-:Y:S01]  /*3280*/  SHF.R.U32.HI R29, RZ, 0x14, R29 ;  /* 0x00000014ff1d7819 */ /* 0x000fe2000001161d */
[----:B------:R-:W-:Y:S01]  /*3290*/  UMOV UR10, 0x3b39803f ;  /* 0x3b39803f000a7882 */ /* 0x000fe20000000000 */
[----:B------:R-:W-:-:S05]  /*32a0*/  UMOV UR11, 0x3c7abc9e ;  /* 0x3c7abc9e000b7882 */ /* 0x000fca0000000000 */
[----:B------:R-:W-:-:S10]  /*32b0*/  @!P0 DMUL R18, R8, 1.80143985094819840000e+16 ;  /* 0x4350000008128828 */ /* 0x000fd40000000000 */
[----:B------:R-:W-:Y:S01]  /*32c0*/  @!P0 IMAD.MOV.U32 R9, RZ, RZ, R19 ;  /* 0x000000ffff098224 */ /* 0x000fe200078e0013 */
[----:B------:R-:W-:Y:S02]  /*32d0*/  @!P0 MOV R8, R18 ;  /* 0x0000001200088202 */ /* 0x000fe40000000f00 */
[----:B------:R-:W-:Y:S02]  /*32e0*/  @!P0 LEA.HI R29, R19, 0xffffffca, RZ, 0xc ;  /* 0xffffffca131d8811 */ /* 0x000fe400078f60ff */
[----:B------:R-:W-:Y:S02]  /*32f0*/  LOP3.LUT R9, R9, 0x800fffff, RZ, 0xc0, !PT ;  /* 0x800fffff09097812 */ /* 0x000fe400078ec0ff */
[----:B------:R-:W-:Y:S02]  /*3300*/  MOV R10, R8 ;  /* 0x00000008000a7202 */ /* 0x000fe40000000f00 */
[----:B------:R-:W-:-:S04]  /*3310*/  LOP3.LUT R9, R9, 0x3ff00000, RZ, 0xfc, !PT ;  /* 0x3ff0000009097812 */ /* 0x000fc800078efcff */
[----:B------:R-:W-:Y:S01]  /*3320*/  ISETP.GE.U32.AND P1, PT, R9, 0x3ff6a09f, PT ;  /* 0x3ff6a09f0900780c */ /* 0x000fe20003f26070 */
[----:B------:R-:W-:-:S12]  /*3330*/  IMAD.MOV.U32 R11, RZ, RZ, R9 ;  /* 0x000000ffff0b7224 */ /* 0x000fd800078e0009 */
[----:B------:R-:W-:-:S04]  /*3340*/  @P1 IADD3 R8, PT, PT, R11, -0x100000, RZ ;  /* 0xfff000000b081810 */ /* 0x000fc80007ffe0ff */
[----:B------:R-:W-:Y:S01]  /*3350*/  @P1 MOV R11, R8 ;  /* 0x00000008000b1202 */ /* 0x000fe20000000f00 */
[----:B------:R-:W-:-:S05]  /*3360*/  IMAD.MOV.U32 R8, RZ, RZ, RZ ;  /* 0x000000ffff087224 */ /* 0x000fca00078e00ff */
[C---:B------:R-:W-:Y:S02]  /*3370*/  DADD R16, R10.reuse, 1 ;  /* 0x3ff000000a107429 */ /* 0x040fe40000000000 */
[----:B------:R-:W-:-:S04]  /*3380*/  DADD R10, R10, -1 ;  /* 0xbff000000a0a7429 */ /* 0x000fc80000000000 */
[----:B------:R-:W0:Y:S02]  /*3390*/  MUFU.RCP64H R9, R17 ;  /* 0x0000001100097308 */ /* 0x000e240000001800 */
[----:B0-----:R-:W-:-:S08]  /*33a0*/  DFMA R14, -R16, R8, 1 ;  /* 0x3ff00000100e742b */ /* 0x001fd00000000108 */
[----:B------:R-:W-:-:S08]  /*33b0*/  DFMA R14, R14, R14, R14 ;  /* 0x0000000e0e0e722b */ /* 0x000fd0000000000e */
[----:B------:R-:W-:-:S08]  /*33c0*/  DFMA R14, R8, R14, R8 ;  /* 0x0000000e080e722b */ /* 0x000fd00000000008 */
[----:B------:R-:W-:-:S08]  /*33d0*/  DMUL R8, R10, R14 ;  /* 0x0000000e0a087228 */ /* 0x000fd00000000000 */
[----:B------:R-:W-:-:S08]  /*33e0*/  DFMA R8, R10, R14, R8 ;  /* 0x0000000e0a08722b */ /* 0x000fd00000000008 */
[----:B------:R-:W-:-:S08]  /*33f0*/  DMUL R20, R8, R8 ;  /* 0x0000000808147228 */ /* 0x000fd00000000000 */
[----:B------:R-:W-:Y:S01]  /*3400*/  DFMA R12, R20, UR4, R12 ;  /* 0x00000004140c7c2b */ /* 0x000fe2000800000c */
[----:B------:R-:W-:Y:S01]  /*3410*/  UMOV UR4, 0x75488a3f ;  /* 0x75488a3f00047882 */ /* 0x000fe20000000000 */
[----:B------:R-:W-:-:S06]  /*3420*/  UMOV UR5, 0x3ef3b20a ;  /* 0x3ef3b20a00057882 */ /* 0x000fcc0000000000 */
[----:B------:R-:W-:Y:S01]  /*3430*/  DFMA R16, R20, R12, UR4 ;  /* 0x0000000414107e2b */ /* 0x000fe2000800000c */
[----:B------:R-:W-:Y:S01]  /*3440*/  UMOV UR4, 0xe4faecd5 ;  /* 0xe4faecd500047882 */ /* 0x000fe20000000000 */
[----:B------:R-:W-:Y:S01]  /*3450*/  UMOV UR5, 0x3f1745cd ;  /* 0x3f1745cd00057882 */ /* 0x000fe20000000000 */
[----:B------:R-:W-:-:S05]  /*3460*/  DADD R12, R10, -R8 ;  /* 0x000000000a0c7229 */ /* 0x000fca0000000808 */
[----:B------:R-:W-:Y:S01]  /*3470*/  DFMA R16, R20, R16, UR4 ;  /* 0x0000000414107e2b */ /* 0x000fe20008000010 */
[----:B------:R-:W-:Y:S01]  /*3480*/  UMOV UR4, 0x258a578b ;  /* 0x258a578b00047882 */ /* 0x000fe20000000000 */
[----:B------:R-:W-:Y:S01]  /*3490*/  UMOV UR5, 0x3f3c71c7 ;  /* 0x3f3c71c700057882 */ /* 0x000fe20000000000 */
[----:B------:R-:W-:-:S05]  /*34a0*/  DADD R12, R12, R12 ;  /* 0x000000000c0c7229 */ /* 0x000fca000000000c */
[----:B------:R-:W-:Y:S01]  /*34b0*/  DFMA R16, R20, R16, UR4 ;  /* 0x0000000414107e2b */ /* 0x000fe20008000010 */
[----:B------:R-:W-:Y:S01]  /*34c0*/  UMOV UR4, 0x9242b910 ;  /* 0x9242b91000047882 */ /* 0x000fe20000000000 */
[----:B------:R-:W-:Y:S01]  /*34d0*/  UMOV UR5, 0x3f624924 ;  /* 0x3f62492400057882 */ /* 0x000fe20000000000 */
[----:B------:R-:W-:-:S05]  /*34e0*/  DFMA R12, R10, -R8, R12 ;  /* 0x800000080a0c722b */ /* 0x000fca000000000c */
[----:B------:R-:W-:Y:S01]  /*34f0*/  DFMA R16, R20, R16, UR4 ;  /* 0x0000000414107e2b */ /* 0x000fe20008000010 */
[----:B------:R-:W-:Y:S01]  /*3500*/  UMOV UR4, 0x99999dfb ;  /* 0x99999dfb00047882 */ /* 0x000fe20000000000 */
[----:B------:R-:W-:Y:S01]  /*3510*/  UMOV UR5, 0x3f899999 ;  /* 0x3f89999900057882 */ /* 0x000fe20000000000 */
[----:B------:R-:W-:-:S05]  /*3520*/  DMUL R12, R14, R12 ;  /* 0x0000000c0e0c7228 */ /* 0x000fca0000000000 */
[----:B------:R-:W-:Y:S01]  /*3530*/  DFMA R16, R20, R16, UR4 ;  /* 0x0000000414107e2b */ /* 0x000fe20008000010 */
[----:B------:R-:W-:Y:S01]  /*3540*/  UMOV UR4, 0x55555555 ;  /* 0x5555555500047882 */ /* 0x000fe20000000000 */
[----:B------:R-:W-:-:S03]  /*3550*/  UMOV UR5, 0x3fb55555 ;  /* 0x3fb5555500057882 */ /* 0x000fc60000000000 */
[----:B------:R-:W-:Y:S01]  /*3560*/  VIADD R19, R13, 0x100000 ;  /* 0x001000000d137836 */ /* 0x000fe20000000000 */
[----:B------:R-:W-:Y:S02]  /*3570*/  MOV R18, R12 ;  /* 0x0000000c00127202 */ /* 0x000fe40000000f00 */
[----:B------:R-:W-:-:S08]  /*3580*/  DFMA R10, R20, R16, UR4 ;  /* 0x00000004140a7e2b */ /* 0x000fd00008000010 */
[----:B------:R-:W-:Y:S01]  /*3590*/  DADD R14, -R10, UR4 ;  /* 0x000000040a0e7e29 */ /* 0x000fe20008000100 */
[----:B------:R-:W-:Y:S01]  /*35a0*/  UMOV UR4, 0xb9e7b0 ;  /* 0x00b9e7b000047882 */ /* 0x000fe20000000000 */
[----:B------:R-:W-:-:S06]  /*35b0*/  UMOV UR5, 0x3c46a4cb ;  /* 0x3c46a4cb00057882 */ /* 0x000fcc0000000000 */
[----:B------:R-:W-:Y:S02]  /*35c0*/  DFMA R14, R20, R16, R14 ;  /* 0x00000010140e722b */ /* 0x000fe4000000000e */
[----:B------:R-:W-:-:S06]  /*35d0*/  DMUL R16, R8, R8 ;  /* 0x0000000808107228 */ /* 0x000fcc0000000000 */
[----:B------:R-:W-:Y:S01]  /*35e0*/  DADD R14, R14, -UR4 ;  /* 0x800000040e0e7e29 */ /* 0x000fe20008000000 */
[----:B------:R-:W-:Y:S01]  /*35f0*/  UMOV UR4, 0x80000000 ;  /* 0x8000000000047882 */ /* 0x000fe20000000000 */
[----:B------:R-:W-:Y:S01]  /*3600*/  DFMA R20, R8, R8, -R16 ;  /* 0x000000080814722b */ /* 0x000fe20000000810 */
[----:B------:R-:W-:-:S07]  /*3610*/  UMOV UR5, 0x43300000 ;  /* 0x4330000000057882 */ /* 0x000fce0000000000 */
[C---:B------:R-:W-:Y:S02]  /*3620*/  DFMA R18, R8.reuse, R18, R20 ;  /* 0x000000120812722b */ /* 0x040fe40000000014 */
[----:B------:R-:W-:-:S08]  /*3630*/  DMUL R20, R8, R16 ;  /* 0x0000001008147228 */ /* 0x000fd00000000000 */
[----:B------:R-:W-:-:S08]  /*3640*/  DFMA R22, R8, R16, -R20 ;  /* 0x000000100816722b */ /* 0x000fd00000000814 */
[----:B------:R-:W-:Y:S02]  /*3650*/  DFMA R22, R12, R16, R22 ;  /* 0x000000100c16722b */ /* 0x000fe40000000016 */
[----:B------:R-:W-:-:S06]  /*3660*/  DADD R16, R10, R14 ;  /* 0x000000000a107229 */ /* 0x000fcc000000000e */
[----:B------:R-:W-:Y:S02]  /*3670*/  DFMA R18, R8, R18, R22 ;  /* 0x000000120812722b */ /* 0x000fe40000000016 */
[----:B------:R-:W-:-:S08]  /*3680*/  DADD R22, R10, -R16 ;  /* 0x000000000a167229 */ /* 0x000fd00000000810 */
[----:B------:R-:W-:Y:S02]  /*3690*/  DADD R22, R14, R22 ;  /* 0x000000000e167229 */ /* 0x000fe40000000016 */
[----:B------:R-:W-:-:S08]  /*36a0*/  DMUL R14, R16, R20 ;  /* 0x00000014100e7228 */ /* 0x000fd00000000000 */
[----:B------:R-:W-:-:S08]  /*36b0*/  DFMA R10, R16, R20, -R14 ;  /* 0x00000014100a722b */ /* 0x000fd0000000080e */
[----:B------:R-:W-:-:S08]  /*36c0*/  DFMA R10, R16, R18, R10 ;  /* 0x00000012100a722b */ /* 0x000fd0000000000a */
[----:B------:R-:W-:-:S08]  /*36d0*/  DFMA R22, R22, R20, R10 ;  /* 0x000000141616722b */ /* 0x000fd0000000000a */
[----:B------:R-:W-:-:S08]  /*36e0*/  DADD R16, R14, R22 ;  /* 0x000000000e107229 */ /* 0x000fd00000000016 */
[--C-:B------:R-:W-:Y:S02]  /*36f0*/  DADD R10, R8, R16.reuse ;  /* 0x00000000080a7229 */ /* 0x100fe40000000010 */
[----:B------:R-:W-:-:S06]  /*3700*/  DADD R14, R14, -R16 ;  /* 0x000000000e0e7229 */ /* 0x000fcc0000000810 */
[----:B------:R-:W-:Y:S02]  /*3710*/  DADD R8, R8, -R10 ;  /* 0x0000000008087229 */ /* 0x000fe4000000080a */
[----:B------:R-:W-:-:S06]  /*3720*/  DADD R14, R22, R14 ;  /* 0x00000000160e7229 */ /* 0x000fcc000000000e */
[----:B------:R-:W-:-:S08]  /*3730*/  DADD R8, R16, R8 ;  /* 0x0000000010087229 */ /* 0x000fd00000000008 */
[----:B------:R-:W-:Y:S01]  /*3740*/  DADD R14, R14, R8 ;  /* 0x000000000e0e7229 */ /* 0x000fe20000000008 */
[C---:B------:R-:W-:Y:S01]  /*3750*/  IADD3 R8, PT, PT, R29.reuse, -0x3ff, RZ ;  /* 0xfffffc011d087810 */ /* 0x040fe20007ffe0ff */
[----:B------:R-:W-:Y:S02]  /*3760*/  @P1 VIADD R8, R29, 0xfffffc02 ;  /* 0xfffffc021d081836 */ /* 0x000fe40000000000 */
[----:B------:R-:W-:-:S04]  /*3770*/  HFMA2 R9, -RZ, RZ, 3.59375, 0 ;  /* 0x43300000ff097431 */ /* 0x000fc800000001ff */
[----:B------:R-:W-:Y:S01]  /*3780*/  DADD R12, R12, R14 ;  /* 0x000000000c0c7229 */ /* 0x000fe2000000000e */
[----:B------:R-:W-:-:S06]  /*3790*/  LOP3.LUT R8, R8, 0x80000000, RZ, 0x3c, !PT ;  /* 0x8000000008087812 */ /* 0x000fcc00078e3cff */
[----:B------:R-:W-:Y:S01]  /*37a0*/  DADD R14, R8, -UR4 ;  /* 0x80000004080e7e29 */ /* 0x000fe20008000000 */
[----:B------:R-:W-:Y:S01]  /*37b0*/  UMOV UR4, 0xfefa39ef ;  /* 0xfefa39ef00047882 */ /* 0x000fe20000000000 */
[----:B------:R-:W-:Y:S01]  /*37c0*/  DADD R16, R10, R12 ;  /* 0x000000000a107229 */ /* 0x000fe2000000000c */
[----:B------:R-:W-:-:S07]  /*37d0*/  UMOV UR5, 0x3fe62e42 ;  /* 0x3fe62e4200057882 */ /* 0x000fce0000000000 */
[--C-:B------:R-:W-:Y:S02]  /*37e0*/  DFMA R8, R14, UR4, R16.reuse ;  /* 0x000000040e087c2b */ /* 0x100fe40008000010 */
[----:B------:R-:W-:-:S06]  /*37f0*/  DADD R18, R10, -R16 ;  /* 0x000000000a127229 */ /* 0x000fcc0000000810 */
[----:B------:R-:W-:Y:S02]  /*3800*/  DFMA R10, R14, -UR4, R8 ;  /* 0x800000040e0a7c2b */ /* 0x000fe40008000008 */
[----:B------:R-:W-:-:S06]  /*3810*/  DADD R18, R12, R18 ;  /* 0x000000000c127229 */ /* 0x000fcc0000000012 */
[----:B------:R-:W-:-:S08]  /*3820*/  DADD R10, -R16, R10 ;  /* 0x00000000100a7229 */ /* 0x000fd0000000010a */
[----:B------:R-:W-:-:S08]  /*3830*/  DADD R10, R18, -R10 ;  /* 0x00000000120a7229 */ /* 0x000fd0000000080a */
[----:B------:R-:W-:-:S08]  /*3840*/  DFMA R12, R14, UR10, R10 ;  /* 0x0000000a0e0c7c2b */ /* 0x000fd0000800000a */
[----:B------:R-:W-:-:S08]  /*3850*/  DADD R10, R8, R12 ;  /* 0x00000000080a7229 */ /* 0x000fd0000000000c */
[----:B------:R-:W-:Y:S02]  /*3860*/  DADD R8, R8, -R10 ;  /* 0x0000000008087229 */ /* 0x000fe4000000080a */
[----:B------:R-:W-:-:S06]  /*3870*/  DMUL R14, R10, 1.5 ;  /* 0x3ff800000a0e7828 */ /* 0x000fcc0000000000 */
[----:B------:R-:W-:Y:S02]  /*3880*/  DADD R12, R12, R8 ;  /* 0x000000000c0c7229 */ /* 0x000fe40000000008 */
[----:B------:R-:W-:Y:S01]  /*3890*/  DFMA R10, R10, 1.5, -R14 ;  /* 0x3ff800000a0a782b */ /* 0x000fe2000000080e */
[----:B------:R-:W-:Y:S01]  /*38a0*/  MOV R8, 0x652b82fe ;  /* 0x652b82fe00087802 */ /* 0x000fe20000000f00 */
[----:B------:R-:W-:-:S06]  /*38b0*/  IMAD.MOV.U32 R9, RZ, RZ, 0x3ff71547 ;  /* 0x3ff71547ff097424 */ /* 0x000fcc00078e00ff */
[----:B------:R-:W-:-:S08]  /*38c0*/  DFMA R12, R12, 1.5, R10 ;  /* 0x3ff800000c0c782b */ /* 0x000fd0000000000a */
[----:B------:R-:W-:-:S08]  /*38d0*/  DADD R16, R14, R12 ;  /* 0x000000000e107229 */ /* 0x000fd0000000000c */
[----:B------:R-:W-:Y:S02]  /*38e0*/  DFMA R8, R16, R8, 6.75539944105574400000e+15 ;  /* 0x433800001008742b */ /* 0x000fe40000000008 */
[----:B------:R-:W-:Y:S01]  /*38f0*/  FSETP.GEU.AND P0, PT, |R17|, 4.1917929649353027344, PT ;  /* 0x4086232b1100780b */ /* 0x000fe20003f0e200 */
[----:B------:R-:W-:-:S05]  /*3900*/  DADD R14, R14, -R16 ;  /* 0x000000000e0e7229 */ /* 0x000fca0000000810 */
[----:B------:R-:W-:-:S03]  /*3910*/  DADD R10, R8, -6.75539944105574400000e+15 ;  /* 0xc3380000080a7429 */ /* 0x000fc60000000000 */
[----:B------:R-:W-:-:S05]  /*3920*/  DADD R12, R12, R14 ;  /* 0x000000000c0c7229 */ /* 0x000fca000000000e */
[----:B------:R-:W-:Y:S01]  /*3930*/  DFMA R18, R10, -UR4, R16 ;  /* 0x800000040a127c2b */ /* 0x000fe20008000010 */
[----:B------:R-:W-:Y:S01]  /*3940*/  UMOV UR4, 0x3b39803f ;  /* 0x3b39803f00047882 */ /* 0x000fe20000000000 */
[----:B------:R-:W-:-:S06]  /*3950*/  UMOV UR5, 0x3c7abc9e ;  /* 0x3c7abc9e00057882 */ /* 0x000fcc0000000000 */
[----:B------:R-:W-:Y:S01]  /*3960*/  DFMA R18, R10, -UR4, R18 ;  /* 0x800000040a127c2b */ /* 0x000fe20008000012 */
[----:B------:R-:W-:Y:S01]  /*3970*/  UMOV UR4, 0x69ce2bdf ;  /* 0x69ce2bdf00047882 */ /* 0x000fe20000000000 */
[----:B------:R-:W-:Y:S01]  /*3980*/  HFMA2 R11, -RZ, RZ, 1.642578125, -0.00021207332611083984375 ;  /* 0x3e928af3ff0b7431 */ /* 0x000fe200000001ff */
[----:B------:R-:W-:Y:S01]  /*3990*/  MOV R10, 0xfca213ea ;  /* 0xfca213ea000a7802 */ /* 0x000fe20000000f00 */
[----:B------:R-:W-:-:S05]  /*39a0*/  UMOV UR5, 0x3e5ade15 ;  /* 0x3e5ade1500057882 */ /* 0x000fca0000000000 */
[----:B------:R-:W-:Y:S01]  /*39b0*/  DFMA R10, R18, UR4, R10 ;  /* 0x00000004120a7c2b */ /* 0x000fe2000800000a */
[----:B------:R-:W-:Y:S01]  /*39c0*/  UMOV UR4, 0x62401315 ;  /* 0x6240131500047882 */ /* 0x000fe20000000000 */
[----:B------:R-:W-:-:S06]  /*39d0*/  UMOV UR5, 0x3ec71dee ;  /* 0x3ec71dee00057882 */ /* 0x000fcc0000000000 */
[----:B------:R-:W-:Y:S01]  /*39e0*/  DFMA R10, R18, R10, UR4 ;  /* 0x00000004120a7e2b */ /* 0x000fe2000800000a */
        /* <DEDUP_REMOVED lines=20> */
[----:B------:R-:W-:-:S08]  /*3b30*/  DFMA R10, R18, R10, UR4 ;  /* 0x00000004120a7e2b */ /* 0x000fd0000800000a */
[----:B------:R-:W-:-:S08]  /*3b40*/  DFMA R10, R18, R10, 1 ;  /* 0x3ff00000120a742b */ /* 0x000fd0000000000a */
[----:B------:R-:W-:-:S10]  /*3b50*/  DFMA R10, R18, R10, 1 ;  /* 0x3ff00000120a742b */ /* 0x000fd4000000000a */
[----:B------:R-:W-:Y:S01]  /*3b60*/  IMAD R15, R8, 0x100000, R11 ;  /* 0x00100000080f7824 */ /* 0x000fe200078e020b */
[----:B------:R-:W-:Y:S01]  /*3b70*/  MOV R14, R10 ;  /* 0x0000000a000e7202 */ /* 0x000fe20000000f00 */
[----:B------:R-:W-:Y:S06]  /*3b80*/  @!P0 BRA `(.L_x_108) ;  /* 0x0000000000308947 */ /* 0x000fec0003800000 */
[----:B------:R-:W-:Y:S01]  /*3b90*/  FSETP.GEU.AND P1, PT, |R17|, 4.2275390625, PT ;  /* 0x408748001100780b */ /* 0x000fe20003f2e200 */
[C---:B------:R-:W-:Y:S02]  /*3ba0*/  DADD R14, R16.reuse, +INF ;  /* 0x7ff00000100e7429 */ /* 0x040fe40000000000 */
[----:B------:R-:W-:-:S08]  /*3bb0*/  DSETP.GEU.AND P0, PT, R16, RZ, PT ;  /* 0x000000ff1000722a */ /* 0x000fd00003f0e000 */
[----:B------:R-:W-:Y:S02]  /*3bc0*/  FSEL R14, R14, RZ, P0 ;  /* 0x000000ff0e0e7208 */ /* 0x000fe40000000000 */
[----:B------:R-:W-:Y:S02]  /*3bd0*/  @!P1 LEA.HI R9, R8, R8, RZ, 0x1 ;  /* 0x0000000808099211 */ /* 0x000fe400078f08ff */
[----:B------:R-:W-:Y:S02]  /*3be0*/  FSEL R15, R15, RZ, P0 ;  /* 0x000000ff0f0f7208 */ /* 0x000fe40000000000 */
[----:B------:R-:W-:-:S04]  /*3bf0*/  @!P1 SHF.R.S32.HI R9, RZ, 0x1, R9 ;  /* 0x00000001ff099819 */ /* 0x000fc80000011409 */
[----:B------:R-:W-:Y:S01]  /*3c00*/  @!P1 IADD3 R8, PT, PT, R8, -R9, RZ ;  /* 0x8000000908089210 */ /* 0x000fe20007ffe0ff */
[----:B------:R-:W-:-:S03]  /*3c10*/  @!P1 IMAD R11, R9, 0x100000, R11 ;  /* 0x00100000090b9824 */ /* 0x000fc600078e020b */
[----:B------:R-:W-:Y:S02]  /*3c20*/  @!P1 LEA R9, R8, 0x3ff00000, 0x14 ;  /* 0x3ff0000008099811 */ /* 0x000fe400078ea0ff */
[----:B------:R-:W-:-:S06]  /*3c30*/  @!P1 MOV R8, RZ ;  /* 0x000000ff00089202 */ /* 0x000fcc0000000f00 */
[----:B------:R-:W-:-:S11]  /*3c40*/  @!P1 DMUL R14, R10, R8 ;  /* 0x000000080a0e9228 */ /* 0x000fd60000000000 */
.L_x_108:
[----:B------:R-:W-:Y:S01]  /*3c50*/  DFMA R12, R12, R14, R14 ;  /* 0x0000000e0c0c722b */ /* 0x000fe2000000000e */
[----:B------:R-:W-:Y:S01]  /*3c60*/  MOV R29, 0x0 ;  /* 0x00000000001d7802 */ /* 0x000fe20000000f00 */
[----:B------:R-:W-:-:S08]  /*3c70*/  DSETP.NEU.AND P0, PT, |R14|, +INF , PT ;  /* 0x7ff000000e00742a */ /* 0x000fd00003f0d200 */
[----:B------:R-:W-:Y:S02]  /*3c80*/  FSEL R9, R14, R12, !P0 ;  /* 0x0000000c0e097208 */ /* 0x000fe40004000000 */
[----:B------:R-:W-:Y:S01]  /*3c90*/  FSEL R8, R15, R13, !P0 ;  /* 0x0000000d0f087208 */ /* 0x000fe20004000000 */
[----:B------:R-:W-:Y:S06]  /*3ca0*/  RET.REL.NODEC R28 `(_Z18MoveParticles_CUDAiP12ParticleType) ;  /* 0xffffffc01cd47950 */ /* 0x000fec0003c3ffff */
.L_x_109:
[----:B------:R-:W-:-:S00]  /*3cb0*/  BRA `(.L_x_109) ;  /* 0xfffffffc00fc7947 */ /* 0x000fc0000383ffff */
[----:B------:R-:W-:-:S00]  /*3cc0*/  NOP ;  /* 0x0000000000007918 */ /* 0x000fc00000000000 */
        /* <DEDUP_REMOVED lines=11> */
.L_x_111:


//--------------------- .nv.shared.reserved.0     --------------------------
	.section	.nv.shared.reserved.0,"aw",@nobits
	.weak		__nv_reservedSMEM_offset_0_alias
	.size		__nv_reservedSMEM_offset_0_alias, 0, 64
	.other		__nv_reservedSMEM_offset_0_alias,@"STO_CUDA_RESERVED_SHARED STV_DEFAULT"
__nv_reservedSMEM_offset_0_alias:
	.zero		0
	.zero		64


//--------------------- .nv.constant0._Z18MoveParticles_CUDAiP12ParticleType --------------------------
	.section	.nv.constant0._Z18MoveParticles_CUDAiP12ParticleType,"a",@progbits
	.sectionflags	@""
	.align	4
.nv.constant0._Z18MoveParticles_CUDAiP12ParticleType:
	.zero		912


//--------------------- SYMBOLS --------------------------

	.type		.nv.reservedSmem.offset0,@object
	.size		.nv.reservedSmem.offset0,0x4
